	.target	sm_90a

	.elftype	@"ET_EXEC"


//--------------------- .note.nv.tkinfo           --------------------------
	.section	.note.nv.tkinfo,"",@"SHT_NOTE"
	.sectionflags	@"SHF_NOTE_NV_TKINFO"
	.tkinfo
        /*0018*/ 	.word	0x00000002
        /*0030*/ 	.string	""
        /*0030*/ 	.string	"ptxas"
        /*0030*/ 	.string	"Cuda compilation tools, release 13.0, V13.0.88"
        /*0030*/ 	.string	"Build cuda_13.0.r13.0/compiler.36424714_0"
        /*0030*/ 	.string	"-arch sm_90a -m 64 "



//--------------------- .note.nv.cuinfo           --------------------------
	.section	.note.nv.cuinfo,"",@"SHT_NOTE"
	.sectionflags	@"SHF_NOTE_NV_CUINFO"
        /*0018*/ 	.short	0x0002
        /*001a*/ 	.short	0x005a
        /*001c*/ 	.short	0x0082
	.zero		2


//--------------------- .nv.info                  --------------------------
	.section	.nv.info,"",@"SHT_CUDA_INFO"
	.align	4


	//----- nvinfo : EIATTR_REGCOUNT
	.align		4
        /*0000*/ 	.byte	0x04, 0x2f
        /*0002*/ 	.short	(.L_12 - .L_11)
	.align		4
.L_11:
        /*0004*/ 	.word	index@(_ZN7cutlass13device_kernelINS_4gemm6kernel13GemmUniversalIN4cute5tupleIJiiiiEEENS1_10collective13CollectiveMmaINS1_40MainloopSm90TmaGmmaWarpSpecializedSparseILi2ENS5_IJNS4_1CILi2EEENSA_ILi1EEESC_EEENS1_35KernelTmaWarpSpecializedCooperativeEEENS5_IJNSA_ILi128EEENSA_ILi256EEESG_EEENS_6half_tENS5_IJNS4_6LayoutINS5_IJiNS5_IJSB_iEEEiEEENS5_IJlNS5_IJSC_SB_EEElEEEEENSK_INS5_IJNS5_IJNS5_IJNSA_ILi8EEESB_NSA_ILi4EEEEEEiEEENS5_IJNS5_IJNSA_ILi16EEESB_SR_EEEiEEEiEEENS5_IJNS5_IJNS5_IJSG_SU_NSA_ILi2048EEEEEENSA_ILi8192EEEEEENS5_IJNS5_IJSC_NSA_ILi1024EEENSA_ILi32EEEEEElEEElEEEEEEEESJ_NS5_IJlSC_lEEENS4_8TiledMMAINS4_8MMA_AtomIJNS4_4SM904GMMA6SPARSE27GMMA_64x256x32_F32F16F16_SSILNS1D_5MajorE0ELS1G_0ELNS1D_7ScaleInE1ELS1H_1ELNS1D_9SparseSelE0EEEEEENSK_ISD_NS5_IJSC_NSA_ILi0EEES1L_EEEEENS5_IJNS4_10UnderscoreES1O_S1O_EEEEENS4_13SM90_TMA_LOADENS4_14ComposedLayoutINS4_7SwizzleILi3ELi4ELi3EEENS4_25smem_sparse_ptr_flag_bitsILi2ELi16EEENSK_INS5_IJNS5_IJSC_SQ_EEENS5_IJSB_NSA_ILi64EEEEEEEEENS5_IJNS5_IJS1L_SG_EEESN_EEEEEEEvNS4_8identityENS4_23SM90_TMA_LOAD_MULTICASTENS1S_IS1U_NS4_18smem_ptr_flag_bitsILi16EEENSK_INS5_IJSQ_S1Y_EEENS5_IJS1Y_SC_EEEEEEEvS25_EENS_8epilogue10collective6detail29Sm90TmaWarpSpecializedAdapterINS2F_15DefaultEpilogueIfNS5_IJSC_llEEES2J_NS2E_6thread17LinearCombinationIfLi1EffLNS2K_9ScaleType4KindE0ELNS_15FloatRoundStyleE2EfEENS1_15EpilogueDefaultEEEEEvvEEEEvNT_6ParamsE)
        /*0008*/ 	.word	0x000000a8


	//----- nvinfo : EIATTR_FRAME_SIZE
	.align		4
.L_12:
        /*000c*/ 	.byte	0x04, 0x11
        /*000e*/ 	.short	(.L_14 - .L_13)
	.align		4
.L_13:
        /*0010*/ 	.word	index@(_ZN7cutlass13device_kernelINS_4gemm6kernel13GemmUniversalIN4cute5tupleIJiiiiEEENS1_10collective13CollectiveMmaINS1_40MainloopSm90TmaGmmaWarpSpecializedSparseILi2ENS5_IJNS4_1CILi2EEENSA_ILi1EEESC_EEENS1_35KernelTmaWarpSpecializedCooperativeEEENS5_IJNSA_ILi128EEENSA_ILi256EEESG_EEENS_6half_tENS5_IJNS4_6LayoutINS5_IJiNS5_IJSB_iEEEiEEENS5_IJlNS5_IJSC_SB_EEElEEEEENSK_INS5_IJNS5_IJNS5_IJNSA_ILi8EEESB_NSA_ILi4EEEEEEiEEENS5_IJNS5_IJNSA_ILi16EEESB_SR_EEEiEEEiEEENS5_IJNS5_IJNS5_IJSG_SU_NSA_ILi2048EEEEEENSA_ILi8192EEEEEENS5_IJNS5_IJSC_NSA_ILi1024EEENSA_ILi32EEEEEElEEElEEEEEEEESJ_NS5_IJlSC_lEEENS4_8TiledMMAINS4_8MMA_AtomIJNS4_4SM904GMMA6SPARSE27GMMA_64x256x32_F32F16F16_SSILNS1D_5MajorE0ELS1G_0ELNS1D_7ScaleInE1ELS1H_1ELNS1D_9SparseSelE0EEEEEENSK_ISD_NS5_IJSC_NSA_ILi0EEES1L_EEEEENS5_IJNS4_10UnderscoreES1O_S1O_EEEEENS4_13SM90_TMA_LOADENS4_14ComposedLayoutINS4_7SwizzleILi3ELi4ELi3EEENS4_25smem_sparse_ptr_flag_bitsILi2ELi16EEENSK_INS5_IJNS5_IJSC_SQ_EEENS5_IJSB_NSA_ILi64EEEEEEEEENS5_IJNS5_IJS1L_SG_EEESN_EEEEEEEvNS4_8identityENS4_23SM90_TMA_LOAD_MULTICASTENS1S_IS1U_NS4_18smem_ptr_flag_bitsILi16EEENSK_INS5_IJSQ_S1Y_EEENS5_IJS1Y_SC_EEEEEEEvS25_EENS_8epilogue10collective6detail29Sm90TmaWarpSpecializedAdapterINS2F_15DefaultEpilogueIfNS5_IJSC_llEEES2J_NS2E_6thread17LinearCombinationIfLi1EffLNS2K_9ScaleType4KindE0ELNS_15FloatRoundStyleE2EfEENS1_15EpilogueDefaultEEEEEvvEEEEvNT_6ParamsE)
        /*0014*/ 	.word	0x00000000


	//----- nvinfo : EIATTR_MIN_STACK_SIZE
	.align		4
.L_14:
        /*0018*/ 	.byte	0x04, 0x12
        /*001a*/ 	.short	(.L_16 - .L_15)
	.align		4
.L_15:
        /*001c*/ 	.word	index@(_ZN7cutlass13device_kernelINS_4gemm6kernel13GemmUniversalIN4cute5tupleIJiiiiEEENS1_10collective13CollectiveMmaINS1_40MainloopSm90TmaGmmaWarpSpecializedSparseILi2ENS5_IJNS4_1CILi2EEENSA_ILi1EEESC_EEENS1_35KernelTmaWarpSpecializedCooperativeEEENS5_IJNSA_ILi128EEENSA_ILi256EEESG_EEENS_6half_tENS5_IJNS4_6LayoutINS5_IJiNS5_IJSB_iEEEiEEENS5_IJlNS5_IJSC_SB_EEElEEEEENSK_INS5_IJNS5_IJNS5_IJNSA_ILi8EEESB_NSA_ILi4EEEEEEiEEENS5_IJNS5_IJNSA_ILi16EEESB_SR_EEEiEEEiEEENS5_IJNS5_IJNS5_IJSG_SU_NSA_ILi2048EEEEEENSA_ILi8192EEEEEENS5_IJNS5_IJSC_NSA_ILi1024EEENSA_ILi32EEEEEElEEElEEEEEEEESJ_NS5_IJlSC_lEEENS4_8TiledMMAINS4_8MMA_AtomIJNS4_4SM904GMMA6SPARSE27GMMA_64x256x32_F32F16F16_SSILNS1D_5MajorE0ELS1G_0ELNS1D_7ScaleInE1ELS1H_1ELNS1D_9SparseSelE0EEEEEENSK_ISD_NS5_IJSC_NSA_ILi0EEES1L_EEEEENS5_IJNS4_10UnderscoreES1O_S1O_EEEEENS4_13SM90_TMA_LOADENS4_14ComposedLayoutINS4_7SwizzleILi3ELi4ELi3EEENS4_25smem_sparse_ptr_flag_bitsILi2ELi16EEENSK_INS5_IJNS5_IJSC_SQ_EEENS5_IJSB_NSA_ILi64EEEEEEEEENS5_IJNS5_IJS1L_SG_EEESN_EEEEEEEvNS4_8identityENS4_23SM90_TMA_LOAD_MULTICASTENS1S_IS1U_NS4_18smem_ptr_flag_bitsILi16EEENSK_INS5_IJSQ_S1Y_EEENS5_IJS1Y_SC_EEEEEEEvS25_EENS_8epilogue10collective6detail29Sm90TmaWarpSpecializedAdapterINS2F_15DefaultEpilogueIfNS5_IJSC_llEEES2J_NS2E_6thread17LinearCombinationIfLi1EffLNS2K_9ScaleType4KindE0ELNS_15FloatRoundStyleE2EfEENS1_15EpilogueDefaultEEEEEvvEEEEvNT_6ParamsE)
        /*0020*/ 	.word	0x00000000
.L_16:


//--------------------- .nv.compat                --------------------------
	.section	.nv.compat,"",@"SHT_CUDA_COMPAT_INFO"
	.align	4
        /*0000*/ 	.byte	0x02, 0x09, 0x01, 0x00, 0x02, 0x02, 0x04, 0x00, 0x02, 0x05, 0x05, 0x00, 0x03, 0x07, 0x01, 0x01
        /*0010*/ 	.byte	0x02, 0x03, 0x01, 0x00, 0x02, 0x06, 0x01, 0x00, 0x04, 0x0b, 0x08, 0x00, 0x00, 0x00, 0x00, 0x00
        /*0020*/ 	.byte	0x00, 0x00, 0x00, 0x00


//--------------------- .nv.info._ZN7cutlass13device_kernelINS_4gemm6kernel13GemmUniversalIN4cute5tupleIJiiiiEEENS1_10collective13CollectiveMmaINS1_40MainloopSm90TmaGmmaWarpSpecializedSparseILi2ENS5_IJNS4_1CILi2EEENSA_ILi1EEESC_EEENS1_35KernelTmaWarpSpecializedCooperativeEEENS5_IJNSA_ILi128EEENSA_ILi256EEESG_EEENS_6half_tENS5_IJNS4_6LayoutINS5_IJiNS5_IJSB_iEEEiEEENS5_IJlNS5_IJSC_SB_EEElEEEEENSK_INS5_IJNS5_IJNS5_IJNSA_ILi8EEESB_NSA_ILi4EEEEEEiEEENS5_IJNS5_IJNSA_ILi16EEESB_SR_EEEiEEEiEEENS5_IJNS5_IJNS5_IJSG_SU_NSA_ILi2048EEEEEENSA_ILi8192EEEEEENS5_IJNS5_IJSC_NSA_ILi1024EEENSA_ILi32EEEEEElEEElEEEEEEEESJ_NS5_IJlSC_lEEENS4_8TiledMMAINS4_8MMA_AtomIJNS4_4SM904GMMA6SPARSE27GMMA_64x256x32_F32F16F16_SSILNS1D_5MajorE0ELS1G_0ELNS1D_7ScaleInE1ELS1H_1ELNS1D_9SparseSelE0EEEEEENSK_ISD_NS5_IJSC_NSA_ILi0EEES1L_EEEEENS5_IJNS4_10UnderscoreES1O_S1O_EEEEENS4_13SM90_TMA_LOADENS4_14ComposedLayoutINS4_7SwizzleILi3ELi4ELi3EEENS4_25smem_sparse_ptr_flag_bitsILi2ELi16EEENSK_INS5_IJNS5_IJSC_SQ_EEENS5_IJSB_NSA_ILi64EEEEEEEEENS5_IJNS5_IJS1L_SG_EEESN_EEEEEEEvNS4_8identityENS4_23SM90_TMA_LOAD_MULTICASTENS1S_IS1U_NS4_18smem_ptr_flag_bitsILi16EEENSK_INS5_IJSQ_S1Y_EEENS5_IJS1Y_SC_EEEEEEEvS25_EENS_8epilogue10collective6detail29Sm90TmaWarpSpecializedAdapterINS2F_15DefaultEpilogueIfNS5_IJSC_llEEES2J_NS2E_6thread17LinearCombinationIfLi1EffLNS2K_9ScaleType4KindE0ELNS_15FloatRoundStyleE2EfEENS1_15EpilogueDefaultEEEEEvvEEEEvNT_6ParamsE --------------------------
	.section	.nv.info._ZN7cutlass13device_kernelINS_4gemm6kernel13GemmUniversalIN4cute5tupleIJiiiiEEENS1_10collective13CollectiveMmaINS1_40MainloopSm90TmaGmmaWarpSpecializedSparseILi2ENS5_IJNS4_1CILi2EEENSA_ILi1EEESC_EEENS1_35KernelTmaWarpSpecializedCooperativeEEENS5_IJNSA_ILi128EEENSA_ILi256EEESG_EEENS_6half_tENS5_IJNS4_6LayoutINS5_IJiNS5_IJSB_iEEEiEEENS5_IJlNS5_IJSC_SB_EEElEEEEENSK_INS5_IJNS5_IJNS5_IJNSA_ILi8EEESB_NSA_ILi4EEEEEEiEEENS5_IJNS5_IJNSA_ILi16EEESB_SR_EEEiEEEiEEENS5_IJNS5_IJNS5_IJSG_SU_NSA_ILi2048EEEEEENSA_ILi8192EEEEEENS5_IJNS5_IJSC_NSA_ILi1024EEENSA_ILi32EEEEEElEEElEEEEEEEESJ_NS5_IJlSC_lEEENS4_8TiledMMAINS4_8MMA_AtomIJNS4_4SM904GMMA6SPARSE27GMMA_64x256x32_F32F16F16_SSILNS1D_5MajorE0ELS1G_0ELNS1D_7ScaleInE1ELS1H_1ELNS1D_9SparseSelE0EEEEEENSK_ISD_NS5_IJSC_NSA_ILi0EEES1L_EEEEENS5_IJNS4_10UnderscoreES1O_S1O_EEEEENS4_13SM90_TMA_LOADENS4_14ComposedLayoutINS4_7SwizzleILi3ELi4ELi3EEENS4_25smem_sparse_ptr_flag_bitsILi2ELi16EEENSK_INS5_IJNS5_IJSC_SQ_EEENS5_IJSB_NSA_ILi64EEEEEEEEENS5_IJNS5_IJS1L_SG_EEESN_EEEEEEEvNS4_8identityENS4_23SM90_TMA_LOAD_MULTICASTENS1S_IS1U_NS4_18smem_ptr_flag_bitsILi16EEENSK_INS5_IJSQ_S1Y_EEENS5_IJS1Y_SC_EEEEEEEvS25_EENS_8epilogue10collective6detail29Sm90TmaWarpSpecializedAdapterINS2F_15DefaultEpilogueIfNS5_IJSC_llEEES2J_NS2E_6thread17LinearCombinationIfLi1EffLNS2K_9ScaleType4KindE0ELNS_15FloatRoundStyleE2EfEENS1_15EpilogueDefaultEEEEEvvEEEEvNT_6ParamsE,"",@"SHT_CUDA_INFO"
	.sectionflags	@""
	.align	4


	//----- nvinfo : EIATTR_CUDA_API_VERSION
	.align		4
        /*0000*/ 	.byte	0x04, 0x37
        /*0002*/ 	.short	(.L_18 - .L_17)
.L_17:
        /*0004*/ 	.word	0x00000082


	//----- nvinfo : EIATTR_KPARAM_INFO
	.align		4
.L_18:
        /*0008*/ 	.byte	0x04, 0x17
        /*000a*/ 	.short	(.L_20 - .L_19)
.L_19:
        /*000c*/ 	.word	0x00000000
        /*0010*/ 	.short	0x0000
        /*0012*/ 	.short	0x0070
        /*0014*/ 	.byte	0x00, 0xf0, 0x01, 0x14


	//----- nvinfo : EIATTR_SPARSE_MMA_MASK
	.align		4
.L_20:
        /*0018*/ 	.byte	0x03, 0x50
        /*001a*/ 	.short	0x0002


	//----- nvinfo : EIATTR_MAXREG_COUNT
	.align		4
        /*001c*/ 	.byte	0x03, 0x1b
        /*001e*/ 	.short	0x00a8


	//----- nvinfo : EIATTR_NUM_BARRIERS
	.align		4
        /*0020*/ 	.byte	0x02, 0x4c
        /*0022*/ 	.byte	0x01
	.zero		1


	//----- nvinfo : EIATTR_MERCURY_ISA_VERSION
	.align		4
        /*0024*/ 	.byte	0x03, 0x5f
        /*0026*/ 	.short	0x0101


	//----- nvinfo : EIATTR_INT_WARP_WIDE_INSTR_OFFSETS
	.align		4
        /*0028*/ 	.byte	0x04, 0x31
        /*002a*/ 	.short	(.L_22 - .L_21)


	//   ....[0]....
.L_21:
        /*002c*/ 	.word	0x000004a0


	//   ....[1]....
        /*0030*/ 	.word	0x000004b0


	//   ....[2]....
        /*0034*/ 	.word	0x00000670


	//----- nvinfo : EIATTR_COOP_GROUP_MASK_REGIDS
	.align		4
.L_22:
        /*0038*/ 	.byte	0x04, 0x29
        /*003a*/ 	.short	(.L_24 - .L_23)


	//   ....[0]....
.L_23:
        /*003c*/ 	.word	0xffffffff


	//   ....[1]....
        /*0040*/ 	.word	0xffffffff


	//   ....[2]....
        /*0044*/ 	.word	0xffffffff


	//   ....[3]....
        /*0048*/ 	.word	0xffffffff


	//   ....[4]....
        /*004c*/ 	.word	0xffffffff


	//   ....[5]....
        /*0050*/ 	.word	0xffffffff


	//----- nvinfo : EIATTR_COOP_GROUP_INSTR_OFFSETS
	.align		4
.L_24:
        /*0054*/ 	.byte	0x04, 0x28
        /*0056*/ 	.short	(.L_26 - .L_25)


	//   ....[0]....
.L_25:
        /*0058*/ 	.word	0x00000060


	//   ....[1]....
        /*005c*/ 	.word	0x00000070


	//   ....[2]....
        /*0060*/ 	.word	0x00000160


	//   ....[3]....
        /*0064*/ 	.word	0x000002d0


	//   ....[4]....
        /*0068*/ 	.word	0x000007d0


	//   ....[5]....
        /*006c*/ 	.word	0x00001250


	//----- nvinfo : EIATTR_REG_RECONFIG
	.align		4
.L_26:
        /*0070*/ 	.byte	0x01, 0x54
	.zero		2


	//----- nvinfo : EIATTR_MBARRIER_INSTR_OFFSETS
	.align		4
        /*0074*/ 	.byte	0x04, 0x39
        /*0076*/ 	.short	(.L_28 - .L_27)


	//   ....[0]....
.L_27:
        /*0078*/ 	.word	0x00000260
        /*007c*/ 	.word	0x000000ff
        /*0080*/ 	.word	0x00000000
        /*0084*/ 	.short	0x0100
        /*0086*/ 	.byte	0x08
	.zero		1


	//   ....[1]....
        /*0088*/ 	.word	0x00000270
        /*008c*/ 	.word	0x000000ff
        /*0090*/ 	.word	0x00000010
        /*0094*/ 	.short	0x0100
        /*0096*/ 	.byte	0x08
	.zero		1


	//   ....[2]....
        /*0098*/ 	.word	0x00000280
        /*009c*/ 	.word	0x000000ff
        /*00a0*/ 	.word	0x00000008
        /*00a4*/ 	.short	0x0100
        /*00a6*/ 	.byte	0x08
	.zero		1


	//   ....[3]....
        /*00a8*/ 	.word	0x00000290
        /*00ac*/ 	.word	0x000000ff
        /*00b0*/ 	.word	0x00000018
        /*00b4*/ 	.short	0x0100
        /*00b6*/ 	.byte	0x08
	.zero		1


	//   ....[4]....
        /*00b8*/ 	.word	0x000006f0
        /*00bc*/ 	.word	0x000000ff
        /*00c0*/ 	.word	0x00000030
        /*00c4*/ 	.short	0x0100
        /*00c6*/ 	.byte	0x06
	.zero		1


	//   ....[5]....
        /*00c8*/ 	.word	0x00000780
        /*00cc*/ 	.word	0x000000ff
        /*00d0*/ 	.word	0x00000038
        /*00d4*/ 	.short	0x0100
        /*00d6*/ 	.byte	0x06
	.zero		1


	//   ....[6]....
        /*00d8*/ 	.word	0x00001790
        /*00dc*/ 	.word	0x000000ff
        /*00e0*/ 	.word	0x00000000
        /*00e4*/ 	.short	0x010a
        /*00e6*/ 	.byte	0x08
	.zero		1


	//   ....[7]....
        /*00e8*/ 	.word	0x00001860
        /*00ec*/ 	.word	0x000000ff
        /*00f0*/ 	.word	0x00000000
        /*00f4*/ 	.short	0x010a
        /*00f6*/ 	.byte	0x08
	.zero		1


	//   ....[8]....
        /*00f8*/ 	.word	0x00001af0
        /*00fc*/ 	.word	0x00000010
        /*0100*/ 	.word	0x00000000
        /*0104*/ 	.short	0x0101
        /*0106*/ 	.byte	0x3f
	.zero		1


	//   ....[9]....
        /*0108*/ 	.word	0x0000c0b0
        /*010c*/ 	.word	0x00000015
        /*0110*/ 	.word	0x00000010
        /*0114*/ 	.short	0x010a
        /*0116*/ 	.byte	0x3f
	.zero		1


	//   ....[10]....
        /*0118*/ 	.word	0x0000c580
        /*011c*/ 	.word	0x00000007
        /*0120*/ 	.word	0x00000038
        /*0124*/ 	.short	0x0101
        /*0126*/ 	.byte	0x3f
	.zero		1


	//   ....[11]....
        /*0128*/ 	.word	0x0000cc90
        /*012c*/ 	.word	0x00000005
        /*0130*/ 	.word	0x00000000
        /*0134*/ 	.short	0x010a
        /*0136*/ 	.byte	0x3f
	.zero		1


	//   ....[12]....
        /*0138*/ 	.word	0x0000cd10
        /*013c*/ 	.word	0x00000003
        /*0140*/ 	.word	0x00000000
        /*0144*/ 	.short	0x010a
        /*0146*/ 	.byte	0x3f
	.zero		1


	//   ....[13]....
        /*0148*/ 	.word	0x0000cd80
        /*014c*/ 	.word	0x00000011
        /*0150*/ 	.word	0x00000000
        /*0154*/ 	.short	0x010a
        /*0156*/ 	.byte	0x3f
	.zero		1


	//   ....[14]....
        /*0158*/ 	.word	0x0000ce50
        /*015c*/ 	.word	0x00000015
        /*0160*/ 	.word	0x00000010
        /*0164*/ 	.short	0x010a
        /*0166*/ 	.byte	0x3f
	.zero		1


	//   ....[15]....
        /*0168*/ 	.word	0x0000cf20
        /*016c*/ 	.word	0x00000005
        /*0170*/ 	.word	0x00000000
        /*0174*/ 	.short	0x010a
        /*0176*/ 	.byte	0x3f
	.zero		1


	//----- nvinfo : EIATTR_NUM_MBARRIERS
	.align		4
.L_28:
        /*0178*/ 	.byte	0x03, 0x38
        /*017a*/ 	.short	0x0006


	//----- nvinfo : EIATTR_EXIT_INSTR_OFFSETS
	.align		4
        /*017c*/ 	.byte	0x04, 0x1c
        /*017e*/ 	.short	(.L_30 - .L_29)


	//   ....[0]....
.L_29:
        /*0180*/ 	.word	0x00000930


	//   ....[1]....
        /*0184*/ 	.word	0x00001120


	//   ....[2]....
        /*0188*/ 	.word	0x0000b790


	//   ....[3]....
        /*018c*/ 	.word	0x0000bcf0


	//   ....[4]....
        /*0190*/ 	.word	0x0000cd60


	//----- nvinfo : EIATTR_MAX_THREADS
	.align		4
.L_30:
        /*0194*/ 	.byte	0x04, 0x05
        /*0196*/ 	.short	(.L_32 - .L_31)
.L_31:
        /*0198*/ 	.word	0x00000180
        /*019c*/ 	.word	0x00000001
        /*01a0*/ 	.word	0x00000001


	//----- nvinfo : EIATTR_CRS_STACK_SIZE
	.align		4
.L_32:
        /*01a4*/ 	.byte	0x04, 0x1e
        /*01a6*/ 	.short	(.L_34 - .L_33)
.L_33:
        /*01a8*/ 	.word	0x00000000


	//----- nvinfo : EIATTR_CBANK_PARAM_SIZE
	.align		4
.L_34:
        /*01ac*/ 	.byte	0x03, 0x19
        /*01ae*/ 	.short	0x0570


	//----- nvinfo : EIATTR_PARAM_CBANK
	.align		4
        /*01b0*/ 	.byte	0x04, 0x0a
        /*01b2*/ 	.short	(.L_36 - .L_35)
	.align		4
.L_35:
        /*01b4*/ 	.word	index@(.nv.constant0._ZN7cutlass13device_kernelINS_4gemm6kernel13GemmUniversalIN4cute5tupleIJiiiiEEENS1_10collective13CollectiveMmaINS1_40MainloopSm90TmaGmmaWarpSpecializedSparseILi2ENS5_IJNS4_1CILi2EEENSA_ILi1EEESC_EEENS1_35KernelTmaWarpSpecializedCooperativeEEENS5_IJNSA_ILi128EEENSA_ILi256EEESG_EEENS_6half_tENS5_IJNS4_6LayoutINS5_IJiNS5_IJSB_iEEEiEEENS5_IJlNS5_IJSC_SB_EEElEEEEENSK_INS5_IJNS5_IJNS5_IJNSA_ILi8EEESB_NSA_ILi4EEEEEEiEEENS5_IJNS5_IJNSA_ILi16EEESB_SR_EEEiEEEiEEENS5_IJNS5_IJNS5_IJSG_SU_NSA_ILi2048EEEEEENSA_ILi8192EEEEEENS5_IJNS5_IJSC_NSA_ILi1024EEENSA_ILi32EEEEEElEEElEEEEEEEESJ_NS5_IJlSC_lEEENS4_8TiledMMAINS4_8MMA_AtomIJNS4_4SM904GMMA6SPARSE27GMMA_64x256x32_F32F16F16_SSILNS1D_5MajorE0ELS1G_0ELNS1D_7ScaleInE1ELS1H_1ELNS1D_9SparseSelE0EEEEEENSK_ISD_NS5_IJSC_NSA_ILi0EEES1L_EEEEENS5_IJNS4_10UnderscoreES1O_S1O_EEEEENS4_13SM90_TMA_LOADENS4_14ComposedLayoutINS4_7SwizzleILi3ELi4ELi3EEENS4_25smem_sparse_ptr_flag_bitsILi2ELi16EEENSK_INS5_IJNS5_IJSC_SQ_EEENS5_IJSB_NSA_ILi64EEEEEEEEENS5_IJNS5_IJS1L_SG_EEESN_EEEEEEEvNS4_8identityENS4_23SM90_TMA_LOAD_MULTICASTENS1S_IS1U_NS4_18smem_ptr_flag_bitsILi16EEENSK_INS5_IJSQ_S1Y_EEENS5_IJS1Y_SC_EEEEEEEvS25_EENS_8epilogue10collective6detail29Sm90TmaWarpSpecializedAdapterINS2F_15DefaultEpilogueIfNS5_IJSC_llEEES2J_NS2E_6thread17LinearCombinationIfLi1EffLNS2K_9ScaleType4KindE0ELNS_15FloatRoundStyleE2EfEENS1_15EpilogueDefaultEEEEEvvEEEEvNT_6ParamsE)
        /*01b8*/ 	.short	0x0210
        /*01ba*/ 	.short	0x0570


	//----- nvinfo : EIATTR_SW_WAR
	.align		4
.L_36:
        /*01bc*/ 	.byte	0x04, 0x36
        /*01be*/ 	.short	(.L_38 - .L_37)
.L_37:
        /*01c0*/ 	.word	0x00000008
.L_38:


//--------------------- .nv.callgraph             --------------------------
	.section	.nv.callgraph,"",@"SHT_CUDA_CALLGRAPH"
	.align	4
	.sectionentsize	8
	.align		4
        /*0000*/ 	.word	0x00000000
	.align		4
        /*0004*/ 	.word	0xffffffff
	.align		4
        /*0008*/ 	.word	0x00000000
	.align		4
        /*000c*/ 	.word	0xfffffffe
	.align		4
        /*0010*/ 	.word	0x00000000
	.align		4
        /*0014*/ 	.word	0xfffffffd
	.align		4
        /*0018*/ 	.word	0x00000000
	.align		4
        /*001c*/ 	.word	0xfffffffc


//--------------------- .nv.constant4             --------------------------
	.section	.nv.constant4,"a",@progbits
	.align	8
	.align		8
.nv.constant4:
        /*0000*/ 	.dword	_ZN39_INTERNAL_1f8881fa_4_k_cu_c8c2b17a_30194cuda3std3__45__cpo5beginE
	.align		8
        /*0008*/ 	.dword	_ZN39_INTERNAL_1f8881fa_4_k_cu_c8c2b17a_30194cuda3std3__45__cpo3endE
	.align		8
        /*0010*/ 	.dword	_ZN39_INTERNAL_1f8881fa_4_k_cu_c8c2b17a_30194cuda3std3__45__cpo6cbeginE
	.align		8
        /*0018*/ 	.dword	_ZN39_INTERNAL_1f8881fa_4_k_cu_c8c2b17a_30194cuda3std3__45__cpo4cendE
	.align		8
        /*0020*/ 	.dword	_ZN39_INTERNAL_1f8881fa_4_k_cu_c8c2b17a_30194cuda3std3__441_GLOBAL__N__1f8881fa_4_k_cu_c8c2b17a_30196ignoreE
	.align		8
        /*0028*/ 	.dword	_ZN39_INTERNAL_1f8881fa_4_k_cu_c8c2b17a_30194cuda3std3__419piecewise_constructE
	.align		8
        /*0030*/ 	.dword	_ZN39_INTERNAL_1f8881fa_4_k_cu_c8c2b17a_30194cuda3std3__48in_placeE
	.align		8
        /*0038*/ 	.dword	_ZN39_INTERNAL_1f8881fa_4_k_cu_c8c2b17a_30194cuda3std6ranges3__45__cpo4swapE
	.align		8
        /*0040*/ 	.dword	_ZN39_INTERNAL_1f8881fa_4_k_cu_c8c2b17a_30194cuda3std6ranges3__45__cpo9iter_moveE
	.align		8
        /*0048*/ 	.dword	_ZN39_INTERNAL_1f8881fa_4_k_cu_c8c2b17a_30194cute7productE
	.align		8
        /*0050*/ 	.dword	_ZN39_INTERNAL_1f8881fa_4_k_cu_c8c2b17a_30194cute1_E


//--------------------- .text._ZN7cutlass13device_kernelINS_4gemm6kernel13GemmUniversalIN4cute5tupleIJiiiiEEENS1_10collective13CollectiveMmaINS1_40MainloopSm90TmaGmmaWarpSpecializedSparseILi2ENS5_IJNS4_1CILi2EEENSA_ILi1EEESC_EEENS1_35KernelTmaWarpSpecializedCooperativeEEENS5_IJNSA_ILi128EEENSA_ILi256EEESG_EEENS_6half_tENS5_IJNS4_6LayoutINS5_IJiNS5_IJSB_iEEEiEEENS5_IJlNS5_IJSC_SB_EEElEEEEENSK_INS5_IJNS5_IJNS5_IJNSA_ILi8EEESB_NSA_ILi4EEEEEEiEEENS5_IJNS5_IJNSA_ILi16EEESB_SR_EEEiEEEiEEENS5_IJNS5_IJNS5_IJSG_SU_NSA_ILi2048EEEEEENSA_ILi8192EEEEEENS5_IJNS5_IJSC_NSA_ILi1024EEENSA_ILi32EEEEEElEEElEEEEEEEESJ_NS5_IJlSC_lEEENS4_8TiledMMAINS4_8MMA_AtomIJNS4_4SM904GMMA6SPARSE27GMMA_64x256x32_F32F16F16_SSILNS1D_5MajorE0ELS1G_0ELNS1D_7ScaleInE1ELS1H_1ELNS1D_9SparseSelE0EEEEEENSK_ISD_NS5_IJSC_NSA_ILi0EEES1L_EEEEENS5_IJNS4_10UnderscoreES1O_S1O_EEEEENS4_13SM90_TMA_LOADENS4_14ComposedLayoutINS4_7SwizzleILi3ELi4ELi3EEENS4_25smem_sparse_ptr_flag_bitsILi2ELi16EEENSK_INS5_IJNS5_IJSC_SQ_EEENS5_IJSB_NSA_ILi64EEEEEEEEENS5_IJNS5_IJS1L_SG_EEESN_EEEEEEEvNS4_8identityENS4_23SM90_TMA_LOAD_MULTICASTENS1S_IS1U_NS4_18smem_ptr_flag_bitsILi16EEENSK_INS5_IJSQ_S1Y_EEENS5_IJS1Y_SC_EEEEEEEvS25_EENS_8epilogue10collective6detail29Sm90TmaWarpSpecializedAdapterINS2F_15DefaultEpilogueIfNS5_IJSC_llEEES2J_NS2E_6thread17LinearCombinationIfLi1EffLNS2K_9ScaleType4KindE0ELNS_15FloatRoundStyleE2EfEENS1_15EpilogueDefaultEEEEEvvEEEEvNT_6ParamsE --------------------------
	.section	.text._ZN7cutlass13device_kernelINS_4gemm6kernel13GemmUniversalIN4cute5tupleIJiiiiEEENS1_10collective13CollectiveMmaINS1_40MainloopSm90TmaGmmaWarpSpecializedSparseILi2ENS5_IJNS4_1CILi2EEENSA_ILi1EEESC_EEENS1_35KernelTmaWarpSpecializedCooperativeEEENS5_IJNSA_ILi128EEENSA_ILi256EEESG_EEENS_6half_tENS5_IJNS4_6LayoutINS5_IJiNS5_IJSB_iEEEiEEENS5_IJlNS5_IJSC_SB_EEElEEEEENSK_INS5_IJNS5_IJNS5_IJNSA_ILi8EEESB_NSA_ILi4EEEEEEiEEENS5_IJNS5_IJNSA_ILi16EEESB_SR_EEEiEEEiEEENS5_IJNS5_IJNS5_IJSG_SU_NSA_ILi2048EEEEEENSA_ILi8192EEEEEENS5_IJNS5_IJSC_NSA_ILi1024EEENSA_ILi32EEEEEElEEElEEEEEEEESJ_NS5_IJlSC_lEEENS4_8TiledMMAINS4_8MMA_AtomIJNS4_4SM904GMMA6SPARSE27GMMA_64x256x32_F32F16F16_SSILNS1D_5MajorE0ELS1G_0ELNS1D_7ScaleInE1ELS1H_1ELNS1D_9SparseSelE0EEEEEENSK_ISD_NS5_IJSC_NSA_ILi0EEES1L_EEEEENS5_IJNS4_10UnderscoreES1O_S1O_EEEEENS4_13SM90_TMA_LOADENS4_14ComposedLayoutINS4_7SwizzleILi3ELi4ELi3EEENS4_25smem_sparse_ptr_flag_bitsILi2ELi16EEENSK_INS5_IJNS5_IJSC_SQ_EEENS5_IJSB_NSA_ILi64EEEEEEEEENS5_IJNS5_IJS1L_SG_EEESN_EEEEEEEvNS4_8identityENS4_23SM90_TMA_LOAD_MULTICASTENS1S_IS1U_NS4_18smem_ptr_flag_bitsILi16EEENSK_INS5_IJSQ_S1Y_EEENS5_IJS1Y_SC_EEEEEEEvS25_EENS_8epilogue10collective6detail29Sm90TmaWarpSpecializedAdapterINS2F_15DefaultEpilogueIfNS5_IJSC_llEEES2J_NS2E_6thread17LinearCombinationIfLi1EffLNS2K_9ScaleType4KindE0ELNS_15FloatRoundStyleE2EfEENS1_15EpilogueDefaultEEEEEvvEEEEvNT_6ParamsE,"ax",@progbits
	.align	128
.text._ZN7cutlass13device_kernelINS_4gemm6kernel13GemmUniversalIN4cute5tupleIJiiiiEEENS1_10collective13CollectiveMmaINS1_40MainloopSm90TmaGmmaWarpSpecializedSparseILi2ENS5_IJNS4_1CILi2EEENSA_ILi1EEESC_EEENS1_35KernelTmaWarpSpecializedCooperativeEEENS5_IJNSA_ILi128EEENSA_ILi256EEESG_EEENS_6half_tENS5_IJNS4_6LayoutINS5_IJiNS5_IJSB_iEEEiEEENS5_IJlNS5_IJSC_SB_EEElEEEEENSK_INS5_IJNS5_IJNS5_IJNSA_ILi8EEESB_NSA_ILi4EEEEEEiEEENS5_IJNS5_IJNSA_ILi16EEESB_SR_EEEiEEEiEEENS5_IJNS5_IJNS5_IJSG_SU_NSA_ILi2048EEEEEENSA_ILi8192EEEEEENS5_IJNS5_IJSC_NSA_ILi1024EEENSA_ILi32EEEEEElEEElEEEEEEEESJ_NS5_IJlSC_lEEENS4_8TiledMMAINS4_8MMA_AtomIJNS4_4SM904GMMA6SPARSE27GMMA_64x256x32_F32F16F16_SSILNS1D_5MajorE0ELS1G_0ELNS1D_7ScaleInE1ELS1H_1ELNS1D_9SparseSelE0EEEEEENSK_ISD_NS5_IJSC_NSA_ILi0EEES1L_EEEEENS5_IJNS4_10UnderscoreES1O_S1O_EEEEENS4_13SM90_TMA_LOADENS4_14ComposedLayoutINS4_7SwizzleILi3ELi4ELi3EEENS4_25smem_sparse_ptr_flag_bitsILi2ELi16EEENSK_INS5_IJNS5_IJSC_SQ_EEENS5_IJSB_NSA_ILi64EEEEEEEEENS5_IJNS5_IJS1L_SG_EEESN_EEEEEEEvNS4_8identityENS4_23SM90_TMA_LOAD_MULTICASTENS1S_IS1U_NS4_18smem_ptr_flag_bitsILi16EEENSK_INS5_IJSQ_S1Y_EEENS5_IJS1Y_SC_EEEEEEEvS25_EENS_8epilogue10collective6detail29Sm90TmaWarpSpecializedAdapterINS2F_15DefaultEpilogueIfNS5_IJSC_llEEES2J_NS2E_6thread17LinearCombinationIfLi1EffLNS2K_9ScaleType4KindE0ELNS_15FloatRoundStyleE2EfEENS1_15EpilogueDefaultEEEEEvvEEEEvNT_6ParamsE:
        .type           _ZN7cutlass13device_kernelINS_4gemm6kernel13GemmUniversalIN4cute5tupleIJiiiiEEENS1_10collective13CollectiveMmaINS1_40MainloopSm90TmaGmmaWarpSpecializedSparseILi2ENS5_IJNS4_1CILi2EEENSA_ILi1EEESC_EEENS1_35KernelTmaWarpSpecializedCooperativeEEENS5_IJNSA_ILi128EEENSA_ILi256EEESG_EEENS_6half_tENS5_IJNS4_6LayoutINS5_IJiNS5_IJSB_iEEEiEEENS5_IJlNS5_IJSC_SB_EEElEEEEENSK_INS5_IJNS5_IJNS5_IJNSA_ILi8EEESB_NSA_ILi4EEEEEEiEEENS5_IJNS5_IJNSA_ILi16EEESB_SR_EEEiEEEiEEENS5_IJNS5_IJNS5_IJSG_SU_NSA_ILi2048EEEEEENSA_ILi8192EEEEEENS5_IJNS5_IJSC_NSA_ILi1024EEENSA_ILi32EEEEEElEEElEEEEEEEESJ_NS5_IJlSC_lEEENS4_8TiledMMAINS4_8MMA_AtomIJNS4_4SM904GMMA6SPARSE27GMMA_64x256x32_F32F16F16_SSILNS1D_5MajorE0ELS1G_0ELNS1D_7ScaleInE1ELS1H_1ELNS1D_9SparseSelE0EEEEEENSK_ISD_NS5_IJSC_NSA_ILi0EEES1L_EEEEENS5_IJNS4_10UnderscoreES1O_S1O_EEEEENS4_13SM90_TMA_LOADENS4_14ComposedLayoutINS4_7SwizzleILi3ELi4ELi3EEENS4_25smem_sparse_ptr_flag_bitsILi2ELi16EEENSK_INS5_IJNS5_IJSC_SQ_EEENS5_IJSB_NSA_ILi64EEEEEEEEENS5_IJNS5_IJS1L_SG_EEESN_EEEEEEEvNS4_8identityENS4_23SM90_TMA_LOAD_MULTICASTENS1S_IS1U_NS4_18smem_ptr_flag_bitsILi16EEENSK_INS5_IJSQ_S1Y_EEENS5_IJS1Y_SC_EEEEEEEvS25_EENS_8epilogue10collective6detail29Sm90TmaWarpSpecializedAdapterINS2F_15DefaultEpilogueIfNS5_IJSC_llEEES2J_NS2E_6thread17LinearCombinationIfLi1EffLNS2K_9ScaleType4KindE0ELNS_15FloatRoundStyleE2EfEENS1_15EpilogueDefaultEEEEEvvEEEEvNT_6ParamsE,@function
        .size           _ZN7cutlass13device_kernelINS_4gemm6kernel13GemmUniversalIN4cute5tupleIJiiiiEEENS1_10collective13CollectiveMmaINS1_40MainloopSm90TmaGmmaWarpSpecializedSparseILi2ENS5_IJNS4_1CILi2EEENSA_ILi1EEESC_EEENS1_35KernelTmaWarpSpecializedCooperativeEEENS5_IJNSA_ILi128EEENSA_ILi256EEESG_EEENS_6half_tENS5_IJNS4_6LayoutINS5_IJiNS5_IJSB_iEEEiEEENS5_IJlNS5_IJSC_SB_EEElEEEEENSK_INS5_IJNS5_IJNS5_IJNSA_ILi8EEESB_NSA_ILi4EEEEEEiEEENS5_IJNS5_IJNSA_ILi16EEESB_SR_EEEiEEEiEEENS5_IJNS5_IJNS5_IJSG_SU_NSA_ILi2048EEEEEENSA_ILi8192EEEEEENS5_IJNS5_IJSC_NSA_ILi1024EEENSA_ILi32EEEEEElEEElEEEEEEEESJ_NS5_IJlSC_lEEENS4_8TiledMMAINS4_8MMA_AtomIJNS4_4SM904GMMA6SPARSE27GMMA_64x256x32_F32F16F16_SSILNS1D_5MajorE0ELS1G_0ELNS1D_7ScaleInE1ELS1H_1ELNS1D_9SparseSelE0EEEEEENSK_ISD_NS5_IJSC_NSA_ILi0EEES1L_EEEEENS5_IJNS4_10UnderscoreES1O_S1O_EEEEENS4_13SM90_TMA_LOADENS4_14ComposedLayoutINS4_7SwizzleILi3ELi4ELi3EEENS4_25smem_sparse_ptr_flag_bitsILi2ELi16EEENSK_INS5_IJNS5_IJSC_SQ_EEENS5_IJSB_NSA_ILi64EEEEEEEEENS5_IJNS5_IJS1L_SG_EEESN_EEEEEEEvNS4_8identityENS4_23SM90_TMA_LOAD_MULTICASTENS1S_IS1U_NS4_18smem_ptr_flag_bitsILi16EEENSK_INS5_IJSQ_S1Y_EEENS5_IJS1Y_SC_EEEEEEEvS25_EENS_8epilogue10collective6detail29Sm90TmaWarpSpecializedAdapterINS2F_15DefaultEpilogueIfNS5_IJSC_llEEES2J_NS2E_6thread17LinearCombinationIfLi1EffLNS2K_9ScaleType4KindE0ELNS_15FloatRoundStyleE2EfEENS1_15EpilogueDefaultEEEEEvvEEEEvNT_6ParamsE,(.L_x_312 - _ZN7cutlass13device_kernelINS_4gemm6kernel13GemmUniversalIN4cute5tupleIJiiiiEEENS1_10collective13CollectiveMmaINS1_40MainloopSm90TmaGmmaWarpSpecializedSparseILi2ENS5_IJNS4_1CILi2EEENSA_ILi1EEESC_EEENS1_35KernelTmaWarpSpecializedCooperativeEEENS5_IJNSA_ILi128EEENSA_ILi256EEESG_EEENS_6half_tENS5_IJNS4_6LayoutINS5_IJiNS5_IJSB_iEEEiEEENS5_IJlNS5_IJSC_SB_EEElEEEEENSK_INS5_IJNS5_IJNS5_IJNSA_ILi8EEESB_NSA_ILi4EEEEEEiEEENS5_IJNS5_IJNSA_ILi16EEESB_SR_EEEiEEEiEEENS5_IJNS5_IJNS5_IJSG_SU_NSA_ILi2048EEEEEENSA_ILi8192EEEEEENS5_IJNS5_IJSC_NSA_ILi1024EEENSA_ILi32EEEEEElEEElEEEEEEEESJ_NS5_IJlSC_lEEENS4_8TiledMMAINS4_8MMA_AtomIJNS4_4SM904GMMA6SPARSE27GMMA_64x256x32_F32F16F16_SSILNS1D_5MajorE0ELS1G_0ELNS1D_7ScaleInE1ELS1H_1ELNS1D_9SparseSelE0EEEEEENSK_ISD_NS5_IJSC_NSA_ILi0EEES1L_EEEEENS5_IJNS4_10UnderscoreES1O_S1O_EEEEENS4_13SM90_TMA_LOADENS4_14ComposedLayoutINS4_7SwizzleILi3ELi4ELi3EEENS4_25smem_sparse_ptr_flag_bitsILi2ELi16EEENSK_INS5_IJNS5_IJSC_SQ_EEENS5_IJSB_NSA_ILi64EEEEEEEEENS5_IJNS5_IJS1L_SG_EEESN_EEEEEEEvNS4_8identityENS4_23SM90_TMA_LOAD_MULTICASTENS1S_IS1U_NS4_18smem_ptr_flag_bitsILi16EEENSK_INS5_IJSQ_S1Y_EEENS5_IJS1Y_SC_EEEEEEEvS25_EENS_8epilogue10collective6detail29Sm90TmaWarpSpecializedAdapterINS2F_15DefaultEpilogueIfNS5_IJSC_llEEES2J_NS2E_6thread17LinearCombinationIfLi1EffLNS2K_9ScaleType4KindE0ELNS_15FloatRoundStyleE2EfEENS1_15EpilogueDefaultEEEEEvvEEEEvNT_6ParamsE)
        .other          _ZN7cutlass13device_kernelINS_4gemm6kernel13GemmUniversalIN4cute5tupleIJiiiiEEENS1_10collective13CollectiveMmaINS1_40MainloopSm90TmaGmmaWarpSpecializedSparseILi2ENS5_IJNS4_1CILi2EEENSA_ILi1EEESC_EEENS1_35KernelTmaWarpSpecializedCooperativeEEENS5_IJNSA_ILi128EEENSA_ILi256EEESG_EEENS_6half_tENS5_IJNS4_6LayoutINS5_IJiNS5_IJSB_iEEEiEEENS5_IJlNS5_IJSC_SB_EEElEEEEENSK_INS5_IJNS5_IJNS5_IJNSA_ILi8EEESB_NSA_ILi4EEEEEEiEEENS5_IJNS5_IJNSA_ILi16EEESB_SR_EEEiEEEiEEENS5_IJNS5_IJNS5_IJSG_SU_NSA_ILi2048EEEEEENSA_ILi8192EEEEEENS5_IJNS5_IJSC_NSA_ILi1024EEENSA_ILi32EEEEEElEEElEEEEEEEESJ_NS5_IJlSC_lEEENS4_8TiledMMAINS4_8MMA_AtomIJNS4_4SM904GMMA6SPARSE27GMMA_64x256x32_F32F16F16_SSILNS1D_5MajorE0ELS1G_0ELNS1D_7ScaleInE1ELS1H_1ELNS1D_9SparseSelE0EEEEEENSK_ISD_NS5_IJSC_NSA_ILi0EEES1L_EEEEENS5_IJNS4_10UnderscoreES1O_S1O_EEEEENS4_13SM90_TMA_LOADENS4_14ComposedLayoutINS4_7SwizzleILi3ELi4ELi3EEENS4_25smem_sparse_ptr_flag_bitsILi2ELi16EEENSK_INS5_IJNS5_IJSC_SQ_EEENS5_IJSB_NSA_ILi64EEEEEEEEENS5_IJNS5_IJS1L_SG_EEESN_EEEEEEEvNS4_8identityENS4_23SM90_TMA_LOAD_MULTICASTENS1S_IS1U_NS4_18smem_ptr_flag_bitsILi16EEENSK_INS5_IJSQ_S1Y_EEENS5_IJS1Y_SC_EEEEEEEvS25_EENS_8epilogue10collective6detail29Sm90TmaWarpSpecializedAdapterINS2F_15DefaultEpilogueIfNS5_IJSC_llEEES2J_NS2E_6thread17LinearCombinationIfLi1EffLNS2K_9ScaleType4KindE0ELNS_15FloatRoundStyleE2EfEENS1_15EpilogueDefaultEEEEEvvEEEEvNT_6ParamsE,@"STO_CUDA_ENTRY STV_DEFAULT"
_ZN7cutlass13device_kernelINS_4gemm6kernel13GemmUniversalIN4cute5tupleIJiiiiEEENS1_10collective13CollectiveMmaINS1_40MainloopSm90TmaGmmaWarpSpecializedSparseILi2ENS5_IJNS4_1CILi2EEENSA_ILi1EEESC_EEENS1_35KernelTmaWarpSpecializedCooperativeEEENS5_IJNSA_ILi128EEENSA_ILi256EEESG_EEENS_6half_tENS5_IJNS4_6LayoutINS5_IJiNS5_IJSB_iEEEiEEENS5_IJlNS5_IJSC_SB_EEElEEEEENSK_INS5_IJNS5_IJNS5_IJNSA_ILi8EEESB_NSA_ILi4EEEEEEiEEENS5_IJNS5_IJNSA_ILi16EEESB_SR_EEEiEEEiEEENS5_IJNS5_IJNS5_IJSG_SU_NSA_ILi2048EEEEEENSA_ILi8192EEEEEENS5_IJNS5_IJSC_NSA_ILi1024EEENSA_ILi32EEEEEElEEElEEEEEEEESJ_NS5_IJlSC_lEEENS4_8TiledMMAINS4_8MMA_AtomIJNS4_4SM904GMMA6SPARSE27GMMA_64x256x32_F32F16F16_SSILNS1D_5MajorE0ELS1G_0ELNS1D_7ScaleInE1ELS1H_1ELNS1D_9SparseSelE0EEEEEENSK_ISD_NS5_IJSC_NSA_ILi0EEES1L_EEEEENS5_IJNS4_10UnderscoreES1O_S1O_EEEEENS4_13SM90_TMA_LOADENS4_14ComposedLayoutINS4_7SwizzleILi3ELi4ELi3EEENS4_25smem_sparse_ptr_flag_bitsILi2ELi16EEENSK_INS5_IJNS5_IJSC_SQ_EEENS5_IJSB_NSA_ILi64EEEEEEEEENS5_IJNS5_IJS1L_SG_EEESN_EEEEEEEvNS4_8identityENS4_23SM90_TMA_LOAD_MULTICASTENS1S_IS1U_NS4_18smem_ptr_flag_bitsILi16EEENSK_INS5_IJSQ_S1Y_EEENS5_IJS1Y_SC_EEEEEEEvS25_EENS_8epilogue10collective6detail29Sm90TmaWarpSpecializedAdapterINS2F_15DefaultEpilogueIfNS5_IJSC_llEEES2J_NS2E_6thread17LinearCombinationIfLi1EffLNS2K_9ScaleType4KindE0ELNS_15FloatRoundStyleE2EfEENS1_15EpilogueDefaultEEEEEvvEEEEvNT_6ParamsE:
[----:B------:R-:W-:Y:S01]  /*0000*/  LDC R1, c[0x0][0x28] ;  /* 0x00000a00ff017b82 */ /* 0x000fe20000000800 */
[----:B------:R-:W0:Y:S01]  /*0010*/  S2R R0, SR_TID.X ;  /* 0x0000000000007919 */ /* 0x000e220000002100 */
[----:B------:R-:W-:Y:S01]  /*0020*/  ELECT P0, URZ, PT ;  /* 0x00000000003f782f */ /* 0x000fe20003800000 */
[----:B------:R-:W-:Y:S01]  /*0030*/  BSSY B0, `(.L_x_0) ;  /* 0x0000012000007945 */ /* 0x000fe20003800000 */
[--C-:B0-----:R-:W-:Y:S02]  /*0040*/  SHF.R.U32.HI R2, RZ, 0x5, R0.reuse ;  /* 0x00000005ff027819 */ /* 0x101fe40000011600 */
[----:B------:R-:W-:-:S03]  /*0050*/  SHF.R.U32.HI R8, RZ, 0x7, R0 ;  /* 0x00000007ff087819 */ /* 0x000fc60000011600 */
[----:B------:R-:W0:Y:S04]  /*0060*/  SHFL.IDX PT, R9, R2, RZ, 0x1f ;  /* 0x00001fff02097589 */ /* 0x000e2800000e0000 */
[----:B------:R1:W2:Y:S01]  /*0070*/  SHFL.IDX PT, R3, R8, RZ, 0x1f ;  /* 0x00001fff08037589 */ /* 0x0002a200000e0000 */
[----:B0-----:R-:W-:-:S13]  /*0080*/  ISETP.NE.OR P0, PT, R9, RZ, !P0 ;  /* 0x000000ff0900720c */ /* 0x001fda0004705670 */
[----:B-12---:R-:W-:Y:S05]  /*0090*/  @P0 BRA `(.L_x_1) ;  /* 0x00000000002c0947 */ /* 0x006fea0003800000 */
[----:B------:R-:W-:Y:S02]  /*00a0*/  ULDC.64 UR4, c[0x0][0x198] ;  /* 0x0000660000047ab9 */ /* 0x000fe40000000a00 */
[----:B------:R-:W-:Y:S02]  /*00b0*/  UIADD3 UR6, UP0, UR4, 0xf0, URZ ;  /* 0x000000f004067890 */ /* 0x000fe4000ff1e03f */
[----:B------:R-:W-:Y:S02]  /*00c0*/  UIADD3 UR8, UP1, UR4, 0x1f0, URZ ;  /* 0x000001f004087890 */ /* 0x000fe4000ff3e03f */
[----:B------:R-:W-:Y:S02]  /*00d0*/  UIADD3 UR4, UP2, UR4, 0x2f0, URZ ;  /* 0x000002f004047890 */ /* 0x000fe4000ff5e03f */
[----:B------:R-:W-:Y:S02]  /*00e0*/  UIADD3.X UR7, URZ, UR5, URZ, UP0, !UPT ;  /* 0x000000053f077290 */ /* 0x000fe400087fe43f */
[----:B------:R-:W-:-:S02]  /*00f0*/  UIADD3.X UR9, URZ, UR5, URZ, UP1, !UPT ;  /* 0x000000053f097290 */ /* 0x000fc40008ffe43f */
[----:B------:R-:W-:-:S05]  /*0100*/  UIADD3.X UR5, URZ, UR5, URZ, UP2, !UPT ;  /* 0x000000053f057290 */ /* 0x000fca00097fe43f */
[----:B------:R0:W-:Y:S02]  /*0110*/  UTMACCTL.PF [UR6] ;  /* 0x00000000060079b9 */ /* 0x0001e40008040000 */
[----:B------:R0:W-:Y:S02]  /*0120*/  UTMACCTL.PF [UR8] ;  /* 0x00000000080079b9 */ /* 0x0001e40008040000 */
[----:B------:R0:W-:Y:S02]  /*0130*/  UTMACCTL.PF [UR4] ;  /* 0x00000000040079b9 */ /* 0x0001e40008040000 */
[----:B0-----:R-:W-:Y:S01]  /*0140*/  NOP ;  /* 0x0000000000007918 */ /* 0x001fe20000000000 */
.L_x_1:
[----:B------:R-:W-:Y:S05]  /*0150*/  BSYNC B0 ;  /* 0x0000000000007941 */ /* 0x000fea0003800000 */
.L_x_0:
[----:B------:R-:W0:Y:S02]  /*0160*/  SHFL.IDX PT, R4, R2, RZ, 0x1f ;  /* 0x00001fff02047589 */ /* 0x000e2400000e0000 */
[----:B0-----:R-:W-:-:S13]  /*0170*/  ISETP.NE.AND P0, PT, R4, RZ, PT ;  /* 0x000000ff0400720c */ /* 0x001fda0003f05270 */
[----:B------:R-:W-:Y:S05]  /*0180*/  @P0 BRA `(.L_x_2) ;  /* 0x0000000000480947 */ /* 0x000fea0003800000 */
[----:B------:R-:W0:Y:S01]  /*0190*/  S2UR UR8, SR_CgaCtaId ;  /* 0x00000000000879c3 */ /* 0x000e220000008800 */
[----:B------:R-:W-:Y:S01]  /*01a0*/  UMOV UR4, 0x400 ;  /* 0x0000040000047882 */ /* 0x000fe20000000000 */
[----:B------:R-:W-:Y:S01]  /*01b0*/  UMOV UR5, 0x1 ;  /* 0x0000000100057882 */ /* 0x000fe20000000000 */
[----:B------:R-:W-:Y:S01]  /*01c0*/  UMOV UR6, 0x4 ;  /* 0x0000000400067882 */ /* 0x000fe20000000000 */
[----:B------:R-:W-:Y:S01]  /*01d0*/  ELECT P0, URZ, PT ;  /* 0x00000000003f782f */ /* 0x000fe20003800000 */
[----:B------:R-:W-:-:S04]  /*01e0*/  UIADD3 UR6, -UR6, 0x100000, URZ ;  /* 0x0010000006067890 */ /* 0x000fc8000fffe13f */
[----:B------:R-:W-:Y:S02]  /*01f0*/  USHF.L.U32 UR7, UR6, 0xb, URZ ;  /* 0x0000000b06077899 */ /* 0x000fe4000800063f */
[----:B------:R-:W-:Y:S02]  /*0200*/  USHF.L.U32 UR6, UR6, 0x1, URZ ;  /* 0x0000000106067899 */ /* 0x000fe4000800063f */
[----:B0-----:R-:W-:Y:S02]  /*0210*/  ULEA UR8, UR8, UR4, 0x18 ;  /* 0x0000000408087291 */ /* 0x001fe4000f8ec03f */
[----:B------:R-:W-:-:S04]  /*0220*/  UIADD3 UR4, -UR5, 0x100000, URZ ;  /* 0x0010000005047890 */ /* 0x000fc8000fffe13f */
[----:B------:R-:W-:Y:S02]  /*0230*/  USHF.L.U32 UR5, UR4, 0xb, URZ ;  /* 0x0000000b04057899 */ /* 0x000fe4000800063f */
[----:B------:R-:W-:Y:S01]  /*0240*/  USHF.L.U32 UR4, UR4, 0x1, URZ ;  /* 0x0000000104047899 */ /* 0x000fe2000800063f */
[----:B------:R-:W0:Y:S11]  /*0250*/  FENCE.VIEW.ASYNC.S ;  /* 0x00000000000073c6 */ /* 0x000e360000000000 */
[----:B0-----:R0:W1:Y:S01]  /*0260*/  SYNCS.EXCH.64 URZ, [UR8], UR4 ;  /* 0x00000004083f75b2 */ /* 0x0010620008000100 */
[----:B------:R0:W2:Y:S01]  /*0270*/  SYNCS.EXCH.64 URZ, [UR8+0x10], UR6 ;  /* 0x00001006083f75b2 */ /* 0x0000a20008000100 */
[----:B------:R0:W3:Y:S01]  /*0280*/  SYNCS.EXCH.64 URZ, [UR8+0x8], UR4 ;  /* 0x00000804083f75b2 */ /* 0x0000e20008000100 */
[----:B------:R0:W4:Y:S01]  /*0290*/  SYNCS.EXCH.64 URZ, [UR8+0x18], UR6 ;  /* 0x00001806083f75b2 */ /* 0x0001220008000100 */
[----:B------:R-:W-:Y:S01]  /*02a0*/  NOP ;  /* 0x0000000000007918 */ /* 0x000fe20000000000 */
.L_x_2:
[----:B0-----:R-:W0:Y:S01]  /*02b0*/  S2UR UR8, SR_CTAID.X ;  /* 0x00000000000879c3 */ /* 0x001e220000002500 */
[----:B------:R-:W-:Y:S01]  /*02c0*/  SHF.R.S32.HI R5, RZ, 0x1f, R0 ;  /* 0x0000001fff057819 */ /* 0x000fe20000011400 */
[----:B------:R-:W5:Y:S01]  /*02d0*/  SHFL.IDX PT, R2, R2, RZ, 0x1f ;  /* 0x00001fff02027589 */ /* 0x000f6200000e0000 */
[----:B------:R-:W-:Y:S02]  /*02e0*/  ELECT P0, URZ, PT ;  /* 0x00000000003f782f */ /* 0x000fe40003800000 */
[----:B------:R-:W-:Y:S01]  /*02f0*/  SHF.R.S32.HI R11, RZ, 0x1f, R4 ;  /* 0x0000001fff0b7819 */ /* 0x000fe20000011404 */
[----:B------:R-:W-:Y:S01]  /*0300*/  ULDC UR4, c[0x0][0x150] ;  /* 0x0000540000047ab9 */ /* 0x000fe20000000800 */
[----:B------:R-:W-:Y:S01]  /*0310*/  LEA.HI R5, R5, R0, RZ, 0x7 ;  /* 0x0000000005057211 */ /* 0x000fe200078f38ff */
[----:B------:R-:W1:Y:S01]  /*0320*/  S2R R12, SR_CTAID.Y ;  /* 0x00000000000c7919 */ /* 0x000e620000002600 */
[----:B------:R-:W-:Y:S01]  /*0330*/  LEA.HI R11, R11, R4, RZ, 0x2 ;  /* 0x000000040b0b7211 */ /* 0x000fe200078f10ff */
[----:B------:R-:W2:Y:S01]  /*0340*/  LDC R14, c[0x0][0x144] ;  /* 0x00005100ff0e7b82 */ /* 0x000ea20000000800 */
[----:B------:R-:W-:Y:S01]  /*0350*/  LOP3.LUT R5, R5, 0xffffff80, RZ, 0xc0, !PT ;  /* 0xffffff8005057812 */ /* 0x000fe200078ec0ff */
[----:B------:R-:W-:Y:S01]  /*0360*/  NOP ;  /* 0x0000000000007918 */ /* 0x000fe20000000000 */
[----:B------:R-:W-:Y:S01]  /*0370*/  LOP3.LUT R11, R11, 0x3ffffffc, RZ, 0xc0, !PT ;  /* 0x3ffffffc0b0b7812 */ /* 0x000fe200078ec0ff */
[----:B------:R-:W-:Y:S01]  /*0380*/  NOP ;  /* 0x0000000000007918 */ /* 0x000fe20000000000 */
[----:B------:R-:W-:Y:S01]  /*0390*/  ISETP.NE.AND P2, PT, R3, RZ, PT ;  /* 0x000000ff0300720c */ /* 0x000fe20003f45270 */
[----:B------:R-:W-:-:S02]  /*03a0*/  IMAD.IADD R5, R0, 0x1, -R5 ;  /* 0x0000000100057824 */ /* 0x000fc400078e0a05 */
[----:B------:R-:W-:Y:S01]  /*03b0*/  IMAD.IADD R4, R4, 0x1, -R11 ;  /* 0x0000000104047824 */ /* 0x000fe200078e0a0b */
[----:B------:R-:W3:Y:S02]  /*03c0*/  LDC R15, c[0x0][0x148] ;  /* 0x00005200ff0f7b82 */ /* 0x000ee40000000800 */
[----:B------:R-:W-:Y:S02]  /*03d0*/  SHF.R.S32.HI R6, RZ, 0x1f, R5 ;  /* 0x0000001fff067819 */ /* 0x000fe40000011405 */
[----:B------:R-:W-:Y:S02]  /*03e0*/  LOP3.LUT P6, RZ, R5, 0x7, RZ, 0xc0, !PT ;  /* 0x0000000705ff7812 */ /* 0x000fe400078cc0ff */
[----:B0-----:R-:W-:Y:S02]  /*03f0*/  I2FP.F32.U32 R7, UR8 ;  /* 0x0000000800077c45 */ /* 0x001fe40008201000 */
[----:B------:R-:W-:Y:S02]  /*0400*/  LEA.HI R6, R6, R5, RZ, 0x3 ;  /* 0x0000000506067211 */ /* 0x000fe400078f18ff */
[----:B-----5:R-:W-:Y:S01]  /*0410*/  ISETP.NE.OR P0, PT, R2, RZ, !P0 ;  /* 0x000000ff0200720c */ /* 0x020fe20004705670 */
[----:B------:R-:W-:Y:S01]  /*0420*/  FMUL R10, R7, UR4 ;  /* 0x00000004070a7c20 */ /* 0x000fe20008400000 */
[--C-:B------:R-:W-:Y:S01]  /*0430*/  SHF.R.S32.HI R2, RZ, 0x3, R6.reuse ;  /* 0x00000003ff027819 */ /* 0x100fe20000011406 */
[----:B------:R-:W-:Y:S01]  /*0440*/  ULDC UR4, c[0x0][0x154] ;  /* 0x0000550000047ab9 */ /* 0x000fe20000000800 */
[----:B------:R-:W-:-:S03]  /*0450*/  SHF.R.S32.HI R7, RZ, 0x1f, R6 ;  /* 0x0000001fff077819 */ /* 0x000fc60000011406 */
[----:B------:R-:W0:Y:S01]  /*0460*/  F2I.U32.TRUNC.NTZ R10, R10 ;  /* 0x0000000a000a7305 */ /* 0x000e22000020f000 */
[----:B------:R-:W-:Y:S02]  /*0470*/  LEA.HI R7, R7, R2, RZ, 0x2 ;  /* 0x0000000207077211 */ /* 0x000fe400078f10ff */
[----:B-1----:R-:W-:Y:S02]  /*0480*/  I2FP.F32.U32 R6, R12 ;  /* 0x0000000c00067245 */ /* 0x002fe40000201000 */
[----:B------:R-:W-:Y:S01]  /*0490*/  LOP3.LUT R7, R7, 0xfffffffc, RZ, 0xc0, !PT ;  /* 0xfffffffc07077812 */ /* 0x000fe200078ec0ff */
[----:B------:R-:W-:Y:S01]  /*04a0*/  VOTEU.ALL UP0, P0 ;  /* 0x00000000003f7886 */ /* 0x000fe20000000000 */
[----:B------:R-:W-:Y:S01]  /*04b0*/  VOTEU.ALL UP1, P0 ;  /* 0x00000000003f7886 */ /* 0x000fe20000020000 */
[----:B------:R-:W-:Y:S01]  /*04c0*/  FMUL R6, R6, UR4 ;  /* 0x0000000406067c20 */ /* 0x000fe20008400000 */
[----:B------:R-:W-:Y:S01]  /*04d0*/  UMOV UR4, 0x20 ;  /* 0x0000002000047882 */ /* 0x000fe20000000000 */
[----:B------:R-:W-:Y:S01]  /*04e0*/  IMAD.IADD R7, R2, 0x1, -R7 ;  /* 0x0000000102077824 */ /* 0x000fe200078e0a07 */
[----:B------:R-:W1:Y:S01]  /*04f0*/  @!UP0 S2UR UR7, SR_CgaCtaId ;  /* 0x00000000000789c3 */ /* 0x000e620000008800 */
[----:B------:R-:W-:Y:S01]  /*0500*/  SHF.R.S32.HI R2, RZ, 0x1f, R9 ;  /* 0x0000001fff027819 */ /* 0x000fe20000011409 */
[----:B------:R-:W-:Y:S01]  /*0510*/  @!UP0 UMOV UR6, 0x400 ;  /* 0x0000040000068882 */ /* 0x000fe20000000000 */
[----:B------:R-:W-:Y:S01]  /*0520*/  IMAD R7, R4, 0x4, R7 ;  /* 0x0000000404077824 */ /* 0x000fe200078e0207 */
[----:B------:R-:W5:Y:S01]  /*0530*/  F2I.U32.TRUNC.NTZ R6, R6 ;  /* 0x0000000600067305 */ /* 0x000f62000020f000 */
[----:B0-----:R-:W-:Y:S01]  /*0540*/  IMAD.MOV R11, RZ, RZ, -R10 ;  /* 0x000000ffff0b7224 */ /* 0x001fe200078e0a0a */
[----:B------:R-:W-:Y:S01]  /*0550*/  LEA.HI R2, R2, R9, RZ, 0x2 ;  /* 0x0000000902027211 */ /* 0x000fe200078f10ff */
[----:B------:R-:W-:-:S04]  /*0560*/  @!UP0 UIADD3 UR4, -UR4, 0x100000, URZ ;  /* 0x0010000004048890 */ /* 0x000fc8000fffe13f */
[----:B------:R-:W-:Y:S02]  /*0570*/  @!UP0 USHF.L.U32 UR5, UR4, 0xb, URZ ;  /* 0x0000000b04058899 */ /* 0x000fe4000800063f */
[----:B------:R-:W-:Y:S01]  /*0580*/  @!UP0 USHF.L.U32 UR4, UR4, 0x1, URZ ;  /* 0x0000000104048899 */ /* 0x000fe2000800063f */
[----:B------:R-:W0:Y:S01]  /*0590*/  LDC R10, c[0x0][0x140] ;  /* 0x00005000ff0a7b82 */ /* 0x000e220000000800 */
[----:B------:R-:W-:Y:S01]  /*05a0*/  LEA.HI R4, R7, R7, RZ, 0x1 ;  /* 0x0000000707047211 */ /* 0x000fe200078f08ff */
[----:B--2---:R-:W-:Y:S01]  /*05b0*/  IMAD R11, R14, R11, UR8 ;  /* 0x000000080e0b7e24 */ /* 0x004fe2000f8e020b */
[----:B------:R-:W-:Y:S02]  /*05c0*/  LOP3.LUT R2, R2, 0xfffffffc, RZ, 0xc0, !PT ;  /* 0xfffffffc02027812 */ /* 0x000fe400078ec0ff */
[----:B------:R-:W-:-:S03]  /*05d0*/  LOP3.LUT R4, R4, 0xfffffffe, RZ, 0xc0, !PT ;  /* 0xfffffffe04047812 */ /* 0x000fc600078ec0ff */
[----:B------:R-:W-:Y:S02]  /*05e0*/  IMAD.IADD R9, R9, 0x1, -R2 ;  /* 0x0000000109097824 */ /* 0x000fe400078e0a02 */
[----:B------:R-:W-:Y:S02]  /*05f0*/  IMAD.IADD R4, R7, 0x1, -R4 ;  /* 0x0000000107047824 */ /* 0x000fe400078e0a04 */
[----:B-----5:R-:W-:Y:S01]  /*0600*/  IMAD.MOV R22, RZ, RZ, -R6 ;  /* 0x000000ffff167224 */ /* 0x020fe200078e0a06 */
[----:B------:R-:W-:Y:S01]  /*0610*/  ISETP.NE.AND P4, PT, R9, 0x3, PT ;  /* 0x000000030900780c */ /* 0x000fe20003f85270 */
[----:B------:R-:W-:Y:S01]  /*0620*/  IMAD.MOV.U32 R6, RZ, RZ, 0x1 ;  /* 0x00000001ff067424 */ /* 0x000fe200078e00ff */
[----:B------:R-:W-:Y:S01]  /*0630*/  ISETP.NE.AND P3, PT, R4, R11, PT ;  /* 0x0000000b0400720c */ /* 0x000fe20003f65270 */
[----:B------:R-:W-:Y:S01]  /*0640*/  IMAD.SHL.U32 R4, R7, 0x4, RZ ;  /* 0x0000000407047824 */ /* 0x000fe200078e00ff */
[----:B-1----:R-:W-:Y:S01]  /*0650*/  @!UP0 ULEA UR6, UR7, UR6, 0x18 ;  /* 0x0000000607068291 */ /* 0x002fe2000f8ec03f */
[----:B---3--:R-:W-:Y:S01]  /*0660*/  IMAD R17, R15, R22, R12 ;  /* 0x000000160f117224 */ /* 0x008fe200078e020c */
[----:B------:R-:W-:Y:S01]  /*0670*/  VOTEU.ALL UP0, P0 ;  /* 0x00000000003f7886 */ /* 0x000fe20000000000 */
[----:B------:R-:W-:-:S02]  /*0680*/  ISETP.EQ.OR P0, PT, R9, RZ, !P4 ;  /* 0x000000ff0900720c */ /* 0x000fc40006702670 */
[----:B------:R-:W-:Y:S02]  /*0690*/  LOP3.LUT R7, R7, 0xc, R4, 0x78, !PT ;  /* 0x0000000c07077812 */ /* 0x000fe400078e7804 */
[----:B0-----:R-:W-:Y:S01]  /*06a0*/  ISETP.EQ.U32.AND P1, PT, R10, 0x1, PT ;  /* 0x000000010a00780c */ /* 0x001fe20003f22070 */
[C---:B------:R-:W-:Y:S01]  /*06b0*/  VIADD R10, R3.reuse, 0xffffffff ;  /* 0xffffffff030a7836 */ /* 0x040fe20000000000 */
[----:B------:R-:W-:Y:S02]  /*06c0*/  ISETP.EQ.AND P0, PT, R3, RZ, P0 ;  /* 0x000000ff0300720c */ /* 0x000fe40000702270 */
[----:B------:R-:W-:Y:S01]  /*06d0*/  @P3 LEA.HI R2, R7, R7, RZ, 0x1 ;  /* 0x0000000707023211 */ /* 0x000fe200078f08ff */
[----:B------:R-:W0:Y:S02]  /*06e0*/  FENCE.VIEW.ASYNC.S ;  /* 0x00000000000073c6 */ /* 0x000e240000000000 */
[----:B0-----:R0:W1:Y:S01]  /*06f0*/  @!UP0 SYNCS.EXCH.64 URZ, [UR6+0x30], UR4 ;  /* 0x00003004063f85b2 */ /* 0x0010620008000100 */
[----:B------:R-:W-:-:S02]  /*0700*/  SEL R4, RZ, 0x1, !P0 ;  /* 0x00000001ff047807 */ /* 0x000fc40004000000 */
[----:B------:R-:W-:Y:S02]  /*0710*/  @P3 SHF.R.S32.HI R2, RZ, 0x1, R2 ;  /* 0x00000001ff023819 */ /* 0x000fe40000011402 */
[----:B------:R-:W-:Y:S02]  /*0720*/  ISETP.GE.U32.AND P5, PT, R10, 0x2, PT ;  /* 0x000000020a00780c */ /* 0x000fe40003fa6070 */
[----:B------:R-:W-:Y:S02]  /*0730*/  @P3 ISETP.NE.AND P4, PT, R2, R17, PT ;  /* 0x000000110200320c */ /* 0x000fe40003f85270 */
[----:B------:R-:W-:Y:S02]  /*0740*/  ISETP.LT.U32.AND P0, PT, R7, 0x2, !P6 ;  /* 0x000000020700780c */ /* 0x000fe40007701070 */
[----:B------:R-:W-:Y:S02]  /*0750*/  SEL R4, R4, 0x2, P5 ;  /* 0x0000000204047807 */ /* 0x000fe40002800000 */
[----:B------:R-:W-:-:S02]  /*0760*/  SEL R5, RZ, 0x1, !P0 ;  /* 0x00000001ff057807 */ /* 0x000fc40004000000 */
[----:B------:R-:W-:Y:S01]  /*0770*/  @P3 SEL R6, RZ, 0x1, P4 ;  /* 0x00000001ff063807 */ /* 0x000fe20002000000 */
[----:B------:R0:W2:Y:S01]  /*0780*/  @!UP1 SYNCS.EXCH.64 URZ, [UR6+0x38], UR4 ;  /* 0x00003804063f95b2 */ /* 0x0000a20008000100 */
[----:B------:R-:W-:Y:S01]  /*0790*/  NOP ;  /* 0x0000000000007918 */ /* 0x000fe20000000000 */
[----:B------:R-:W-:Y:S05]  /*07a0*/  @!P1 BRA `(.L_x_3) ;  /* 0x0000000000089947 */ /* 0x000fea0003800000 */
[----:B-12-4-:R-:W-:Y:S01]  /*07b0*/  UCGABAR_ARV ;  /* 0x00000000000079c7 */ /* 0x016fe20008000000 */
[----:B------:R-:W-:Y:S05]  /*07c0*/  BRA `(.L_x_4) ;  /* 0x0000000000047947 */ /* 0x000fea0003800000 */
.L_x_3:
[----:B-12-4-:R-:W-:Y:S01]  /*07d0*/  NOP ;  /* 0x0000000000007918 */ /* 0x016fe20000000000 */
.L_x_4:
[----:B------:R-:W1:Y:S01]  /*07e0*/  LDC R2, c[0x0][0x75c] ;  /* 0x0001d700ff027b82 */ /* 0x000e620000000800 */
[----:B------:R-:W-:Y:S01]  /*07f0*/  IMAD.MOV.U32 R3, RZ, RZ, RZ ;  /* 0x000000ffff037224 */ /* 0x000fe200078e00ff */
[----:B-1----:R-:W-:Y:S01]  /*0800*/  ISETP.NE.AND P3, PT, R2, 0x1, PT ;  /* 0x000000010200780c */ /* 0x002fe20003f65270 */
[----:B------:R-:W-:-:S12]  /*0810*/  IMAD.U32 R2, RZ, RZ, UR8 ;  /* 0x00000008ff027e24 */ /* 0x000fd8000f8e00ff */
[----:B------:R-:W1:Y:S01]  /*0820*/  @P3 LDC R19, c[0x0][0x10] ;  /* 0x00000400ff133b82 */ /* 0x000e620000000800 */
[----:B------:R-:W-:Y:S02]  /*0830*/  @P3 IMAD.MOV.U32 R13, RZ, RZ, RZ ;  /* 0x000000ffff0d3224 */ /* 0x000fe400078e00ff */
[----:B------:R-:W-:-:S05]  /*0840*/  @P3 IMAD.MOV.U32 R21, RZ, RZ, RZ ;  /* 0x000000ffff153224 */ /* 0x000fca00078e00ff */
[----:B------:R-:W2:Y:S01]  /*0850*/  @!P3 LDC R17, c[0x0][0xc] ;  /* 0x00000300ff11bb82 */ /* 0x000ea20000000800 */
[----:B-1----:R-:W-:-:S04]  /*0860*/  @P3 IMAD.WIDE.U32 R18, R19, UR8, R12 ;  /* 0x0000000813123c25 */ /* 0x002fc8000f8e000c */
[----:B--2---:R-:W-:-:S04]  /*0870*/  @!P3 IMAD.WIDE.U32 R16, R12, R17, R2 ;  /* 0x000000110c10b225 */ /* 0x004fc800078e0002 */
[----:B------:R-:W-:Y:S02]  /*0880*/  @P3 IMAD.MOV.U32 R2, RZ, RZ, R18 ;  /* 0x000000ffff023224 */ /* 0x000fe400078e0012 */
[----:B------:R-:W-:Y:S02]  /*0890*/  @P3 IMAD.IADD R3, R19, 0x1, R21 ;  /* 0x0000000113033824 */ /* 0x000fe400078e0215 */
[----:B------:R-:W-:Y:S02]  /*08a0*/  @!P3 IMAD.MOV.U32 R2, RZ, RZ, R16 ;  /* 0x000000ffff02b224 */ /* 0x000fe400078e0010 */
[----:B------:R-:W-:Y:S01]  /*08b0*/  @!P3 IMAD.MOV.U32 R3, RZ, RZ, R17 ;  /* 0x000000ffff03b224 */ /* 0x000fe200078e0011 */
[----:B------:R-:W-:Y:S06]  /*08c0*/  @!P1 BRA `(.L_x_5) ;  /* 0x00000000000c9947 */ /* 0x000fec0003800000 */
[----:B------:R-:W-:Y:S01]  /*08d0*/  UCGABAR_WAIT ;  /* 0x0000000000007dc7 */ /* 0x000fe20008000000 */
[----:B------:R-:W-:Y:S01]  /*08e0*/  CCTL.IVALL ;  /* 0x00000000ff00798f */ /* 0x000fe20002000000 */
[----:B------:R-:W-:Y:S05]  /*08f0*/  BRA `(.L_x_6) ;  /* 0x0000000000047947 */ /* 0x000fea0003800000 */
.L_x_5:
[----:B------:R-:W-:Y:S06]  /*0900*/  BAR.SYNC.DEFER_BLOCKING 0x0 ;  /* 0x0000000000007b1d */ /* 0x000fec0000010000 */
.L_x_6:
[----:B------:R-:W-:Y:S05]  /*0910*/  @!P2 BRA `(.L_x_7) ;  /* 0x000000ac00a0a947 */ /* 0x000fea0003800000 */
[----:B------:R-:W-:-:S13]  /*0920*/  ISETP.GT.U32.AND P0, PT, R10, 0x1, PT ;  /* 0x000000010a00780c */ /* 0x000fda0003f04070 */
[----:B0-----:R-:W-:Y:S05]  /*0930*/  @P0 EXIT ;  /* 0x000000000000094d */ /* 0x001fea0003800000 */
[----:B------:R-:W-:Y:S01]  /*0940*/  ULDC.64 UR4, c[0x0][0x750] ;  /* 0x0001d40000047ab9 */ /* 0x000fe20000000a00 */
[----:B------:R-:W-:Y:S01]  /*0950*/  PRMT R16, RZ, 0x7610, R16 ;  /* 0x00007610ff107816 */ /* 0x000fe20000000010 */
[----:B------:R-:W-:Y:S01]  /*0960*/  IMAD.MOV.U32 R14, RZ, RZ, -0x1 ;  /* 0xffffffffff0e7424 */ /* 0x000fe200078e00ff */
[----:B------:R-:W-:Y:S01]  /*0970*/  ISETP.GE.U32.AND P0, PT, R2, UR4, PT ;  /* 0x0000000402007c0c */ /* 0x000fe2000bf06070 */
[----:B------:R-:W-:Y:S02]  /*0980*/  IMAD.MOV.U32 R10, RZ, RZ, -0x1 ;  /* 0xffffffffff0a7424 */ /* 0x000fe400078e00ff */
[----:B------:R-:W-:Y:S01]  /*0990*/  IMAD.MOV.U32 R9, RZ, RZ, -0x1 ;  /* 0xffffffffff097424 */ /* 0x000fe200078e00ff */
[----:B------:R-:W-:-:S13]  /*09a0*/  ISETP.GE.U32.AND.EX P0, PT, R3, UR5, PT, P0 ;  /* 0x0000000503007c0c */ /* 0x000fda000bf06100 */
[----:B------:R-:W-:Y:S05]  /*09b0*/  @P0 BRA `(.L_x_8) ;  /* 0x0000000400280947 */ /* 0x000fea0003800000 */
[----:B------:R-:W0:Y:S01]  /*09c0*/  LDC.64 R24, c[0x0][0x728] ;  /* 0x0001ca00ff187b82 */ /* 0x000e220000000a00 */
[----:B------:R-:W-:Y:S02]  /*09d0*/  IMAD.MOV.U32 R16, RZ, RZ, R2 ;  /* 0x000000ffff107224 */ /* 0x000fe400078e0002 */
[----:B------:R-:W-:-:S05]  /*09e0*/  IMAD.MOV.U32 R17, RZ, RZ, R3 ;  /* 0x000000ffff117224 */ /* 0x000fca00078e0003 */
[----:B------:R-:W1:Y:S08]  /*09f0*/  LDC R10, c[0x0][0x730] ;  /* 0x0001cc00ff0a7b82 */ /* 0x000e700000000800 */
[----:B------:R-:W2:Y:S01]  /*0a00*/  LDC.64 R26, c[0x0][0x720] ;  /* 0x0001c800ff1a7b82 */ /* 0x000ea20000000a00 */
[----:B0-----:R-:W-:-:S04]  /*0a10*/  ISETP.NE.U32.AND P0, PT, R24, RZ, PT ;  /* 0x000000ff1800720c */ /* 0x001fc80003f05070 */
[----:B------:R-:W-:-:S13]  /*0a20*/  ISETP.NE.AND.EX P0, PT, R25, RZ, PT, P0 ;  /* 0x000000ff1900720c */ /* 0x000fda0003f05300 */
[----:B-12---:R-:W-:Y:S05]  /*0a30*/  @!P0 BRA `(.L_x_9) ;  /* 0x0000000000288947 */ /* 0x006fea0003800000 */
[----:B------:R-:W0:Y:S02]  /*0a40*/  LDC R9, c[0x0][0x734] ;  /* 0x0001cd00ff097b82 */ /* 0x000e240000000800 */
[----:B0-----:R-:W-:-:S05]  /*0a50*/  IADD3 R9, P0, R2, R9, RZ ;  /* 0x0000000902097210 */ /* 0x001fca0007f1e0ff */
[----:B------:R-:W-:-:S04]  /*0a60*/  IMAD.X R23, RZ, RZ, R3, P0 ;  /* 0x000000ffff177224 */ /* 0x000fc800000e0603 */
[----:B------:R-:W-:-:S04]  /*0a70*/  IMAD.WIDE.U32 R16, R23, R24, RZ ;  /* 0x0000001817107225 */ /* 0x000fc800078e00ff */
[----:B------:R-:W-:-:S04]  /*0a80*/  IMAD.WIDE.U32 R18, P0, R9, R25, R16 ;  /* 0x0000001909127225 */ /* 0x000fc80007800010 */
[----:B------:R-:W-:-:S04]  /*0a90*/  IMAD.WIDE.U32 R16, R9, R24, RZ ;  /* 0x0000001809107225 */ /* 0x000fc800078e00ff */
[----:B------:R-:W-:Y:S01]  /*0aa0*/  IMAD.X R21, RZ, RZ, RZ, P0 ;  /* 0x000000ffff157224 */ /* 0x000fe200000e06ff */
[----:B------:R-:W-:Y:S01]  /*0ab0*/  IADD3 RZ, P0, R17, R18, RZ ;  /* 0x0000001211ff7210 */ /* 0x000fe20007f1e0ff */
[----:B------:R-:W-:-:S04]  /*0ac0*/  IMAD.MOV.U32 R20, RZ, RZ, R19 ;  /* 0x000000ffff147224 */ /* 0x000fc800078e0013 */
[----:B------:R-:W-:-:S08]  /*0ad0*/  IMAD.WIDE.U32.X R16, R23, R25, R20, P0 ;  /* 0x0000001917107225 */ /* 0x000fd000000e0414 */
.L_x_9:
[----:B------:R-:W0:Y:S01]  /*0ae0*/  LDC.64 R28, c[0x0][0x740] ;  /* 0x0001d000ff1c7b82 */ /* 0x000e220000000a00 */
[--C-:B------:R-:W-:Y:S01]  /*0af0*/  SHF.R.U64 R30, R16, R10, R17.reuse ;  /* 0x0000000a101e7219 */ /* 0x100fe20000001211 */
[----:B------:R-:W-:Y:S01]  /*0b00*/  IMAD R32, R15, R22, R12 ;  /* 0x000000160f207224 */ /* 0x000fe200078e020c */
[----:B------:R-:W-:Y:S02]  /*0b10*/  SHF.R.U32.HI R9, RZ, R10, R17 ;  /* 0x0000000aff097219 */ /* 0x000fe40000011611 */
[----:B------:R-:W-:-:S03]  /*0b20*/  IADD3 R13, P0, RZ, -R30, RZ ;  /* 0x8000001eff0d7210 */ /* 0x000fc60007f1e0ff */
[----:B------:R-:W1:Y:S02]  /*0b30*/  LDC R14, c[0x0][0x718] ;  /* 0x0001c600ff0e7b82 */ /* 0x000e640000000800 */
[----:B------:R-:W-:Y:S02]  /*0b40*/  IMAD.X R9, RZ, RZ, ~R9, P0 ;  /* 0x000000ffff097224 */ /* 0x000fe400000e0e09 */
[----:B------:R-:W-:-:S04]  /*0b50*/  IMAD.WIDE.U32 R16, R13, R26, R2 ;  /* 0x0000001a0d107225 */ /* 0x000fc800078e0002 */
[----:B------:R-:W2:Y:S01]  /*0b60*/  LDC R20, c[0x0][0x708] ;  /* 0x0001c200ff147b82 */ /* 0x000ea20000000800 */
[----:B------:R-:W-:-:S04]  /*0b70*/  IMAD R10, R9, R26, RZ ;  /* 0x0000001a090a7224 */ /* 0x000fc800078e02ff */
[----:B------:R-:W-:-:S03]  /*0b80*/  IMAD R9, R13, R27, R10 ;  /* 0x0000001b0d097224 */ /* 0x000fc600078e020a */
[----:B------:R-:W3:Y:S01]  /*0b90*/  LDC R21, c[0x0][0x758] ;  /* 0x0001d600ff157b82 */ /* 0x000ee20000000800 */
[----:B------:R-:W-:Y:S01]  /*0ba0*/  IMAD.IADD R9, R17, 0x1, R9 ;  /* 0x0000000111097824 */ /* 0x000fe200078e0209 */
[----:B0-----:R-:W-:-:S04]  /*0bb0*/  ISETP.NE.U32.AND P0, PT, R28, RZ, PT ;  /* 0x000000ff1c00720c */ /* 0x001fc80003f05070 */
[----:B------:R-:W-:Y:S02]  /*0bc0*/  ISETP.NE.AND.EX P0, PT, R29, RZ, PT, P0 ;  /* 0x000000ff1d00720c */ /* 0x000fe40003f05300 */
[----:B------:R-:W0:Y:S01]  /*0bd0*/  LDC R24, c[0x0][0x700] ;  /* 0x0001c000ff187b82 */ /* 0x000e220000000800 */
[-CC-:B-1----:R-:W-:Y:S02]  /*0be0*/  SHF.R.U64 R18, R16, R14.reuse, R9.reuse ;  /* 0x0000000e10127219 */ /* 0x182fe40000001209 */
[----:B------:R-:W-:Y:S01]  /*0bf0*/  SHF.R.U32.HI R9, RZ, R14, R9 ;  /* 0x0000000eff097219 */ /* 0x000fe20000011609 */
[----:B------:R-:W-:-:S04]  /*0c00*/  IMAD.MOV.U32 R14, RZ, RZ, -0x1 ;  /* 0xffffffffff0e7424 */ /* 0x000fc800078e00ff */
[----:B------:R-:W1:Y:S01]  /*0c10*/  LDC R23, c[0x0][0x748] ;  /* 0x0001d200ff177b82 */ /* 0x000e620000000800 */
[-CC-:B--2---:R-:W-:Y:S02]  /*0c20*/  SHF.R.U64 R27, R18, R20.reuse, R9.reuse ;  /* 0x00000014121b7219 */ /* 0x184fe40000001209 */
[----:B------:R-:W-:Y:S01]  /*0c30*/  SHF.R.U32.HI R10, RZ, R20, R9 ;  /* 0x00000014ff0a7219 */ /* 0x000fe20000011609 */
[----:B------:R-:W-:-:S04]  /*0c40*/  IMAD.MOV.U32 R20, RZ, RZ, 0x1 ;  /* 0x00000001ff147424 */ /* 0x000fc800078e00ff */
[----:B------:R-:W2:Y:S01]  /*0c50*/  LDC R25, c[0x0][0x738] ;  /* 0x0001ce00ff197b82 */ /* 0x000ea20000000800 */
[-CC-:B---3--:R-:W-:Y:S02]  /*0c60*/  SHF.R.U64 R22, R27, R21.reuse, R10.reuse ;  /* 0x000000151b167219 */ /* 0x188fe4000000120a */
[-C--:B------:R-:W-:Y:S02]  /*0c70*/  SHF.L.U32 R9, R14, R21.reuse, RZ ;  /* 0x000000150e097219 */ /* 0x080fe400000006ff */
[----:B------:R-:W-:Y:S01]  /*0c80*/  SHF.R.U32.HI R13, RZ, R21, R10 ;  /* 0x00000015ff0d7219 */ /* 0x000fe2000001160a */
[----:B------:R-:W-:Y:S01]  /*0c90*/  IMAD.MOV.U32 R12, RZ, RZ, R22 ;  /* 0x000000ffff0c7224 */ /* 0x000fe200078e0016 */
[----:B------:R-:W-:Y:S01]  /*0ca0*/  LOP3.LUT R10, RZ, R9, RZ, 0x33, !PT ;  /* 0x00000009ff0a7212 */ /* 0x000fe200078e33ff */
[----:B------:R-:W3:Y:S01]  /*0cb0*/  LDC R26, c[0x0][0x710] ;  /* 0x0001c400ff1a7b82 */ /* 0x000ee20000000800 */
[----:B------:R-:W-:Y:S05]  /*0cc0*/  @!P0 BRA `(.L_x_10) ;  /* 0x0000000000288947 */ /* 0x000fea0003800000 */
[----:B------:R-:W4:Y:S02]  /*0cd0*/  LDC R9, c[0x0][0x74c] ;  /* 0x0001d300ff097b82 */ /* 0x000f240000000800 */
[----:B----4-:R-:W-:-:S05]  /*0ce0*/  IADD3 R9, P0, R22, R9, RZ ;  /* 0x0000000916097210 */ /* 0x010fca0007f1e0ff */
        /* <DEDUP_REMOVED lines=8> */
.L_x_10:
[----:B-1----:R-:W-:Y:S01]  /*0d70*/  SHF.R.U64 R12, R12, R23, R13 ;  /* 0x000000170c0c7219 */ /* 0x002fe2000000120d */
[----:B0-----:R-:W-:Y:S01]  /*0d80*/  VIADD R13, R24, 0xffffffff ;  /* 0xffffffff180d7836 */ /* 0x001fe20000000000 */
[----:B------:R-:W-:Y:S01]  /*0d90*/  SHF.L.U32 R9, R20, R21, RZ ;  /* 0x0000001514097219 */ /* 0x000fe200000006ff */
[----:B------:R-:W-:Y:S01]  /*0da0*/  IMAD.MOV.U32 R16, RZ, RZ, 0x1 ;  /* 0x00000001ff107424 */ /* 0x000fe200078e00ff */
[----:B------:R-:W-:Y:S01]  /*0db0*/  LOP3.LUT R10, R27, R10, RZ, 0xc0, !PT ;  /* 0x0000000a1b0a7212 */ /* 0x000fe200078ec0ff */
[----:B------:R-:W-:Y:S01]  /*0dc0*/  IMAD.MOV R14, RZ, RZ, -R12 ;  /* 0x000000ffff0e7224 */ /* 0x000fe200078e0a0c */
[----:B------:R-:W-:Y:S02]  /*0dd0*/  SEL R11, R11, R32, !P3 ;  /* 0x000000200b0b7207 */ /* 0x000fe40005800000 */
[----:B------:R-:W-:Y:S01]  /*0de0*/  LOP3.LUT R13, R18, R13, RZ, 0xc0, !PT ;  /* 0x0000000d120d7212 */ /* 0x000fe200078ec0ff */
[----:B------:R-:W-:Y:S02]  /*0df0*/  IMAD R10, R9, R12, R10 ;  /* 0x0000000c090a7224 */ /* 0x000fe400078e020a */
[----:B--2---:R-:W-:-:S02]  /*0e00*/  IMAD R9, R14, R25, R22 ;  /* 0x000000190e097224 */ /* 0x004fc400078e0216 */
[----:B---3--:R-:W-:Y:S02]  /*0e10*/  IMAD R11, R10, R26, R11 ;  /* 0x0000001a0a0b7224 */ /* 0x008fe400078e020b */
[----:B------:R-:W-:Y:S02]  /*0e20*/  IMAD R14, R9, R24, R13 ;  /* 0x00000018090e7224 */ /* 0x000fe400078e020d */
[----:B------:R-:W-:-:S03]  /*0e30*/  IMAD.MOV.U32 R9, RZ, RZ, R30 ;  /* 0x000000ffff097224 */ /* 0x000fc600078e001e */
[----:B------:R-:W-:Y:S02]  /*0e40*/  SEL R10, R14, R11, !P3 ;  /* 0x0000000b0e0a7207 */ /* 0x000fe40005800000 */
[----:B------:R-:W-:-:S07]  /*0e50*/  SEL R14, R11, R14, !P3 ;  /* 0x0000000e0b0e7207 */ /* 0x000fce0005800000 */
.L_x_8:
[----:B------:R-:W-:-:S08]  /*0e60*/  NOP ;  /* 0x0000000000007918 */ /* 0x000fd00000000000 */
[----:B------:R-:W0:Y:S02]  /*0e70*/  USETMAXREG.TRY_ALLOC.CTAPOOL UP0, 0xe8 ;  /* 0x000000e8000079c8 */ /* 0x000e240008000600 */
[----:B0-----:R-:W-:-:S13]  /*0e80*/  PLOP3.LUT P0, PT, PT, PT, UP0, 0x80, 0x0 ;  /* 0x000000000000781c */ /* 0x001fda0003f0f008 */
[----:B------:R-:W-:Y:S05]  /*0e90*/  @!P0 BRA `(.L_x_8) ;  /* 0xfffffffc00f08947 */ /* 0x000fea000383ffff */
[----:B------:R-:W-:Y:S01]  /*0ea0*/  ULDC.64 UR4, c[0x0][0x698] ;  /* 0x0001a60000047ab9 */ /* 0x000fe20000000a00 */
[----:B------:R-:W-:Y:S01]  /*0eb0*/  ULDC.64 UR14, c[0x0][0x208] ;  /* 0x00008200000e7ab9 */ /* 0x000fe20000000a00 */
[----:B------:R-:W-:-:S04]  /*0ec0*/  ISETP.NE.U32.AND P0, PT, RZ, UR4, PT ;  /* 0x00000004ff007c0c */ /* 0x000fc8000bf05070 */
[----:B------:R-:W-:-:S13]  /*0ed0*/  ISETP.NE.AND.EX P0, PT, RZ, UR5, PT, P0 ;  /* 0x00000005ff007c0c */ /* 0x000fda000bf05300 */
[----:B------:R-:W-:Y:S05]  /*0ee0*/  @!P0 BRA `(.L_x_11) ;  /* 0x00000000001c8947 */ /* 0x000fea0003800000 */
[----:B------:R-:W0:Y:S02]  /*0ef0*/  LDC.64 R12, c[0x0][0x698] ;  /* 0x0001a600ff0c7b82 */ /* 0x000e240000000a00 */
[----:B0-----:R-:W2:Y:S02]  /*0f00*/  LDG.E.64 R12, desc[UR14][R12.64] ;  /* 0x0000000e0c0c7981 */ /* 0x001ea4000c1e1b00 */
[----:B--2---:R-:W-:-:S04]  /*0f10*/  ISETP.NE.U32.AND P0, PT, R12, RZ, PT ;  /* 0x000000ff0c00720c */ /* 0x004fc80003f05070 */
[----:B------:R-:W-:-:S13]  /*0f20*/  ISETP.NE.AND.EX P0, PT, R13, RZ, PT, P0 ;  /* 0x000000ff0d00720c */ /* 0x000fda0003f05300 */
[----:B------:R-:W-:Y:S05]  /*0f30*/  @!P0 BRA `(.L_x_11) ;  /* 0x0000000000088947 */ /* 0x000fea0003800000 */
[----:B------:R0:W5:Y:S01]  /*0f40*/  LD.E R11, desc[UR14][R12.64] ;  /* 0x0000000e0c0b7980 */ /* 0x000162000c101900 */
[----:B------:R-:W-:Y:S05]  /*0f50*/  BRA `(.L_x_12) ;  /* 0x0000000000207947 */ /* 0x000fea0003800000 */
.L_x_11:
[----:B------:R-:W-:Y:S02]  /*0f60*/  ULDC.64 UR4, c[0x0][0x688] ;  /* 0x0001a20000047ab9 */ /* 0x000fe40000000a00 */
[----:B------:R-:W-:-:S04]  /*0f70*/  ISETP.NE.U32.AND P0, PT, RZ, UR4, PT ;  /* 0x00000004ff007c0c */ /* 0x000fc8000bf05070 */
[----:B------:R-:W-:-:S13]  /*0f80*/  ISETP.NE.AND.EX P0, PT, RZ, UR5, PT, P0 ;  /* 0x00000005ff007c0c */ /* 0x000fda000bf05300 */
[----:B------:R-:W-:Y:S05]  /*0f90*/  @!P0 BRA `(.L_x_13) ;  /* 0x00000000000c8947 */ /* 0x000fea0003800000 */
[----:B------:R-:W0:Y:S02]  /*0fa0*/  LDC.64 R12, c[0x0][0x688] ;  /* 0x0001a200ff0c7b82 */ /* 0x000e240000000a00 */
[----:B0-----:R1:W5:Y:S01]  /*0fb0*/  LDG.E R11, desc[UR14][R12.64] ;  /* 0x0000000e0c0b7981 */ /* 0x001362000c1e1900 */
[----:B------:R-:W-:Y:S05]  /*0fc0*/  BRA `(.L_x_12) ;  /* 0x0000000000047947 */ /* 0x000fea0003800000 */
.L_x_13:
[----:B------:R-:W2:Y:S02]  /*0fd0*/  LDC R11, c[0x0][0x680] ;  /* 0x0001a000ff0b7b82 */ /* 0x000ea40000000800 */
.L_x_12:
[----:B------:R-:W-:Y:S02]  /*0fe0*/  ULDC.64 UR4, c[0x0][0x6a0] ;  /* 0x0001a80000047ab9 */ /* 0x000fe40000000a00 */
[----:B------:R-:W-:-:S04]  /*0ff0*/  ISETP.NE.U32.AND P0, PT, RZ, UR4, PT ;  /* 0x00000004ff007c0c */ /* 0x000fc8000bf05070 */
[----:B------:R-:W-:-:S13]  /*1000*/  ISETP.NE.AND.EX P0, PT, RZ, UR5, PT, P0 ;  /* 0x00000005ff007c0c */ /* 0x000fda000bf05300 */
[----:B------:R-:W-:Y:S05]  /*1010*/  @!P0 BRA `(.L_x_14) ;  /* 0x00000000001c8947 */ /* 0x000fea0003800000 */
[----:B01----:R-:W0:Y:S02]  /*1020*/  LDC.64 R12, c[0x0][0x6a0] ;  /* 0x0001a800ff0c7b82 */ /* 0x003e240000000a00 */
[----:B0-----:R-:W3:Y:S02]  /*1030*/  LDG.E.64 R12, desc[UR14][R12.64] ;  /* 0x0000000e0c0c7981 */ /* 0x001ee4000c1e1b00 */
[----:B---3--:R-:W-:-:S04]  /*1040*/  ISETP.NE.U32.AND P0, PT, R12, RZ, PT ;  /* 0x000000ff0c00720c */ /* 0x008fc80003f05070 */
[----:B------:R-:W-:-:S13]  /*1050*/  ISETP.NE.AND.EX P0, PT, R13, RZ, PT, P0 ;  /* 0x000000ff0d00720c */ /* 0x000fda0003f05300 */
[----:B------:R-:W-:Y:S05]  /*1060*/  @!P0 BRA `(.L_x_14) ;  /* 0x0000000000088947 */ /* 0x000fea0003800000 */
[----:B------:R0:W5:Y:S01]  /*1070*/  LD.E R12, desc[UR14][R12.64] ;  /* 0x0000000e0c0c7980 */ /* 0x000162000c101900 */
[----:B------:R-:W-:Y:S05]  /*1080*/  BRA `(.L_x_15) ;  /* 0x0000000000207947 */ /* 0x000fea0003800000 */
.L_x_14:
[----:B------:R-:W-:Y:S02]  /*1090*/  ULDC.64 UR4, c[0x0][0x690] ;  /* 0x0001a40000047ab9 */ /* 0x000fe40000000a00 */
[----:B------:R-:W-:-:S04]  /*10a0*/  ISETP.NE.U32.AND P0, PT, RZ, UR4, PT ;  /* 0x00000004ff007c0c */ /* 0x000fc8000bf05070 */
[----:B------:R-:W-:-:S13]  /*10b0*/  ISETP.NE.AND.EX P0, PT, RZ, UR5, PT, P0 ;  /* 0x00000005ff007c0c */ /* 0x000fda000bf05300 */
[----:B------:R-:W-:Y:S05]  /*10c0*/  @!P0 BRA `(.L_x_16) ;  /* 0x00000000000c8947 */ /* 0x000fea0003800000 */
[----:B01----:R-:W0:Y:S02]  /*10d0*/  LDC.64 R12, c[0x0][0x690] ;  /* 0x0001a400ff0c7b82 */ /* 0x003e240000000a00 */
[----:B0-----:R1:W5:Y:S01]  /*10e0*/  LDG.E R12, desc[UR14][R12.64] ;  /* 0x0000000e0c0c7981 */ /* 0x001362000c1e1900 */
[----:B------:R-:W-:Y:S05]  /*10f0*/  BRA `(.L_x_15) ;  /* 0x0000000000047947 */ /* 0x000fea0003800000 */
.L_x_16:
[----:B01----:R-:W3:Y:S02]  /*1100*/  LDC R12, c[0x0][0x684] ;  /* 0x0001a100ff0c7b82 */ /* 0x003ee40000000800 */
.L_x_15:
[----:B------:R-:W-:-:S13]  /*1110*/  LOP3.LUT P0, RZ, R16, 0xff, RZ, 0xc0, !PT ;  /* 0x000000ff10ff7812 */ /* 0x000fda000780c0ff */
[----:B------:R-:W-:Y:S05]  /*1120*/  @!P0 EXIT ;  /* 0x000000000000894d */ /* 0x000fea0003800000 */
[----:B------:R-:W-:Y:S01]  /*1130*/  ULDC UR4, c[0x0][0x28c] ;  /* 0x0000a30000047ab9 */ /* 0x000fe20000000800 */
[----:B------:R-:W-:Y:S01]  /*1140*/  LOP3.LUT R160, R4, 0x1, RZ, 0xfc, !PT ;  /* 0x0000000104a07812 */ /* 0x000fe200078efcff */
[----:B------:R-:W-:-:S04]  /*1150*/  UIADD3 UR4, UR4, 0x7f, URZ ;  /* 0x0000007f04047890 */ /* 0x000fc8000fffe03f */
[----:B------:R-:W-:-:S04]  /*1160*/  USHF.R.S32.HI UR5, URZ, 0x1f, UR4 ;  /* 0x0000001f3f057899 */ /* 0x000fc80008011404 */
[----:B------:R-:W-:-:S03]  /*1170*/  ULEA.HI UR5, UR5, UR4, URZ, 0x7 ;  /* 0x0000000405057291 */ /* 0x000fc6000f8f383f */
[----:B------:R-:W-:Y:S01]  /*1180*/  UMOV UR4, URZ ;  /* 0x0000003f00047c82 */ /* 0x000fe20008000000 */
[----:B------:R-:W-:-:S03]  /*1190*/  USHF.R.S32.HI UR6, URZ, 0x7, UR5 ;  /* 0x000000073f067899 */ /* 0x000fc60008011405 */
[----:B------:R-:W-:-:S09]  /*11a0*/  UMOV UR5, URZ ;  /* 0x0000003f00057c82 */ /* 0x000fd20008000000 */
.L_x_281:
[----:B01----:R-:W-:Y:S02]  /*11b0*/  LOP3.LUT R13, R0, 0x80, RZ, 0xc0, !PT ;  /* 0x00000080000d7812 */ /* 0x003fe400078ec0ff */
[----:B------:R-:W-:Y:S02]  /*11c0*/  CS2R R150, SRZ ;  /* 0x0000000000967805 */ /* 0x000fe4000001ff00 */
[----:B------:R-:W-:Y:S02]  /*11d0*/  CS2R R24, SRZ ;  /* 0x0000000000187805 */ /* 0x000fe4000001ff00 */
[----:B------:R-:W-:Y:S02]  /*11e0*/  CS2R R26, SRZ ;  /* 0x00000000001a7805 */ /* 0x000fe4000001ff00 */
[----:B------:R-:W-:Y:S02]  /*11f0*/  SHF.R.U32.HI R15, RZ, 0x7, R13 ;  /* 0x00000007ff0f7819 */ /* 0x000fe4000001160d */
[----:B---3--:R-:W-:-:S02]  /*1200*/  CS2R R28, SRZ ;  /* 0x00000000001c7805 */ /* 0x008fc4000001ff00 */
[----:B------:R-:W-:Y:S02]  /*1210*/  VIMNMX R13, RZ, UR6, PT ;  /* 0x00000006ff0d7c48 */ /* 0x000fe4000bfe0100 */
[----:B------:R-:W-:Y:S02]  /*1220*/  CS2R R30, SRZ ;  /* 0x00000000001e7805 */ /* 0x000fe4000001ff00 */
[----:B------:R-:W-:Y:S02]  /*1230*/  CS2R R32, SRZ ;  /* 0x0000000000207805 */ /* 0x000fe4000001ff00 */
[----:B------:R-:W-:Y:S01]  /*1240*/  CS2R R34, SRZ ;  /* 0x0000000000227805 */ /* 0x000fe2000001ff00 */
[----:B------:R-:W0:Y:S01]  /*1250*/  SHFL.IDX PT, R15, R15, RZ, 0x1f ;  /* 0x00001fff0f0f7589 */ /* 0x000e2200000e0000 */
[----:B------:R-:W-:Y:S02]  /*1260*/  IADD3 R13, -R13, UR6, RZ ;  /* 0x000000060d0d7c10 */ /* 0x000fe4000fffe1ff */
[----:B------:R-:W-:-:S02]  /*1270*/  CS2R R36, SRZ ;  /* 0x0000000000247805 */ /* 0x000fc4000001ff00 */
[----:B------:R-:W-:Y:S02]  /*1280*/  CS2R R38, SRZ ;  /* 0x0000000000267805 */ /* 0x000fe4000001ff00 */
[----:B------:R-:W-:Y:S02]  /*1290*/  CS2R R40, SRZ ;  /* 0x0000000000287805 */ /* 0x000fe4000001ff00 */
[----:B------:R-:W-:Y:S02]  /*12a0*/  ISETP.GE.AND P0, PT, R13, 0x1, PT ;  /* 0x000000010d00780c */ /* 0x000fe40003f06270 */
[----:B------:R-:W-:Y:S02]  /*12b0*/  CS2R R42, SRZ ;  /* 0x00000000002a7805 */ /* 0x000fe4000001ff00 */
[----:B------:R-:W-:Y:S02]  /*12c0*/  CS2R R44, SRZ ;  /* 0x00000000002c7805 */ /* 0x000fe4000001ff00 */
[----:B------:R-:W-:-:S02]  /*12d0*/  CS2R R46, SRZ ;  /* 0x00000000002e7805 */ /* 0x000fc4000001ff00 */
[----:B------:R-:W-:Y:S02]  /*12e0*/  CS2R R48, SRZ ;  /* 0x0000000000307805 */ /* 0x000fe4000001ff00 */
[----:B------:R-:W-:Y:S02]  /*12f0*/  CS2R R50, SRZ ;  /* 0x0000000000327805 */ /* 0x000fe4000001ff00 */
[----:B------:R-:W-:Y:S02]  /*1300*/  CS2R R52, SRZ ;  /* 0x0000000000347805 */ /* 0x000fe4000001ff00 */
        /* <DEDUP_REMOVED lines=12> */
[----:B0-----:R-:W-:Y:S02]  /*13d0*/  R2UR UR7, R15 ;  /* 0x000000000f0772ca */ /* 0x001fe400000e0000 */
        /* <DEDUP_REMOVED lines=33> */
[----:B--2---:R-:W-:Y:S02]  /*15f0*/  CS2R R144, SRZ ;  /* 0x0000000000907805 */ /* 0x004fe4000001ff00 */
[----:B------:R-:W-:Y:S02]  /*1600*/  CS2R R146, SRZ ;  /* 0x0000000000927805 */ /* 0x000fe4000001ff00 */
[----:B------:R-:W-:Y:S01]  /*1610*/  CS2R R148, SRZ ;  /* 0x0000000000947805 */ /* 0x000fe2000001ff00 */
[----:B----45:R-:W-:Y:S06]  /*1620*/  @!P0 BRA `(.L_x_17) ;  /* 0x0000000400708947 */ /* 0x030fec0003800000 */
[----:B------:R-:W0:Y:S01]  /*1630*/  S2UR UR10, SR_CgaCtaId ;  /* 0x00000000000a79c3 */ /* 0x000e220000008800 */
[----:B------:R-:W-:Y:S01]  /*1640*/  ULEA.HI UR8, UR7, UR7, URZ, 0x1 ;  /* 0x0000000707087291 */ /* 0x000fe2000f8f083f */
[----:B------:R-:W-:Y:S01]  /*1650*/  IMAD.U32 R20, RZ, RZ, UR4 ;  /* 0x00000004ff147e24 */ /* 0x000fe2000f8e00ff */
[----:B------:R-:W-:Y:S01]  /*1660*/  UMOV UR9, 0x400 ;  /* 0x0000040000097882 */ /* 0x000fe20000000000 */
[----:B------:R-:W-:Y:S01]  /*1670*/  IMAD.U32 R15, RZ, RZ, UR5 ;  /* 0x00000005ff0f7e24 */ /* 0x000fe2000f8e00ff */
[----:B------:R-:W-:Y:S02]  /*1680*/  ULOP3.LUT UR8, UR8, 0x7fffe, URZ, 0xc0, !UPT ;  /* 0x0007fffe08087892 */ /* 0x000fe4000f8ec03f */
[----:B------:R-:W-:Y:S02]  /*1690*/  UPLOP3.LUT UP0, UPT, UPT, UPT, UPT, 0x40, 0x0 ;  /* 0x000000000000789c */ /* 0x000fe40003f0e870 */
[----:B------:R-:W-:Y:S01]  /*16a0*/  UIADD3 UR8, UR7, -UR8, URZ ;  /* 0x8000000807087290 */ /* 0x000fe2000fffe03f */
[----:B------:R-:W-:Y:S01]  /*16b0*/  UMOV UR12, UR5 ;  /* 0x00000005000c7c82 */ /* 0x000fe20008000000 */
[----:B0-----:R-:W-:-:S04]  /*16c0*/  ULEA UR9, UR10, UR9, 0x18 ;  /* 0x000000090a097291 */ /* 0x001fc8000f8ec03f */
[----:B------:R-:W-:-:S04]  /*16d0*/  ULEA UR8, UR8, UR9, 0xd ;  /* 0x0000000908087291 */ /* 0x000fc8000f8e683f */
[----:B------:R-:W-:-:S04]  /*16e0*/  UIADD3 UR8, UR8, 0x100, URZ ;  /* 0x0000010008087890 */ /* 0x000fc8000fffe03f */
[----:B------:R-:W-:-:S04]  /*16f0*/  USHF.R.U32.HI UR8, URZ, 0x4, UR8 ;  /* 0x000000043f087899 */ /* 0x000fc80008011608 */
[----:B------:R-:W-:-:S12]  /*1700*/  ULOP3.LUT UR7, UR8, 0x3fff, URZ, 0xc0, !UPT ;  /* 0x00003fff08077892 */ /* 0x000fd8000f8ec03f */
.L_x_24:
[----:B------:R-:W-:-:S13]  /*1710*/  ISETP.NE.AND P1, PT, R160, 0x3, PT ;  /* 0x00000003a000780c */ /* 0x000fda0003f25270 */
[----:B01----:R-:W-:Y:S05]  /*1720*/  @!P1 BRA `(.L_x_18) ;  /* 0x0000000000049947 */ /* 0x003fea0003800000 */
[----:B------:R-:W-:Y:S01]  /*1730*/  BPT.TRAP 0x1 ;  /* 0x000000040000795c */ /* 0x000fe20000300000 */
.L_x_18:
[----:B------:R-:W0:Y:S01]  /*1740*/  S2UR UR9, SR_CgaCtaId ;  /* 0x00000000000979c3 */ /* 0x000e220000008800 */
[----:B------:R-:W-:Y:S01]  /*1750*/  UMOV UR8, 0x400 ;  /* 0x0000040000087882 */ /* 0x000fe20000000000 */
[----:B------:R-:W-:Y:S01]  /*1760*/  SHF.L.U32 R18, R20, 0x1f, RZ ;  /* 0x0000001f14127819 */ /* 0x000fe200000006ff */
[----:B0-----:R-:W-:-:S04]  /*1770*/  ULEA UR17, UR9, UR8, 0x18 ;  /* 0x0000000809117291 */ /* 0x001fc8000f8ec03f */
[----:B------:R-:W-:-:S09]  /*1780*/  ULEA UR8, UR12, UR17, 0x3 ;  /* 0x000000110c087291 */ /* 0x000fd2000f8e183f */
[----:B------:R0:W1:Y:S01]  /*1790*/  SYNCS.PHASECHK.TRANS64.TRYWAIT P0, [UR8], R18 ;  /* 0x00000012ff0075a7 */ /* 0x0000620008000148 */
[----:B------:R-:W-:Y:S05]  /*17a0*/  @!P1 BRA `(.L_x_19) ;  /* 0x0000000000049947 */ /* 0x000fea0003800000 */
[----:B------:R-:W-:Y:S01]  /*17b0*/  BPT.TRAP 0x1 ;  /* 0x000000040000795c */ /* 0x000fe20000300000 */
.L_x_19:
[C---:B------:R-:W-:Y:S02]  /*17c0*/  IMAD.SHL.U32 R16, R0.reuse, 0x40, RZ ;  /* 0x0000004000107824 */ /* 0x040fe400078e00ff */
[C---:B------:R-:W-:Y:S02]  /*17d0*/  IMAD.SHL.U32 R17, R0.reuse, 0x400, RZ ;  /* 0x0000040000117824 */ /* 0x040fe400078e00ff */
[----:B------:R-:W-:Y:S01]  /*17e0*/  IMAD.SHL.U32 R19, R0, 0x20, RZ ;  /* 0x0000002000137824 */ /* 0x000fe200078e00ff */
[----:B------:R-:W-:-:S04]  /*17f0*/  LOP3.LUT R16, R16, 0x3800, RZ, 0xc0, !PT ;  /* 0x0000380010107812 */ /* 0x000fc800078ec0ff */
[----:B------:R-:W-:Y:S01]  /*1800*/  LOP3.LUT R16, R16, 0x400, R17, 0xf8, !PT ;  /* 0x0000040010107812 */ /* 0x000fe200078ef811 */
[----:B------:R-:W-:-:S03]  /*1810*/  IMAD.U32 R17, RZ, RZ, UR12 ;  /* 0x0000000cff117e24 */ /* 0x000fc6000f8e00ff */
[----:B------:R-:W-:-:S04]  /*1820*/  LOP3.LUT R16, R16, 0x380, R19, 0xf8, !PT ;  /* 0x0000038010107812 */ /* 0x000fc800078ef813 */
[----:B------:R-:W-:-:S05]  /*1830*/  SHF.R.U32.HI R16, RZ, 0x3, R16 ;  /* 0x00000003ff107819 */ /* 0x000fca0000011610 */
[----:B------:R-:W-:Y:S01]  /*1840*/  IMAD R16, R17, 0x800, R16 ;  /* 0x0000080011107824 */ /* 0x000fe200078e0210 */
[----:B-1----:R-:W-:Y:S06]  /*1850*/  @P0 BRA `(.L_x_20) ;  /* 0x0000000000080947 */ /* 0x002fec0003800000 */
[----:B------:R-:W1:Y:S02]  /*1860*/  SYNCS.PHASECHK.TRANS64.TRYWAIT P0, [UR8], R18 ;  /* 0x00000012ff0075a7 */ /* 0x000e640008000148 */
[----:B-1----:R-:W-:Y:S05]  /*1870*/  @!P0 BRA `(.L_x_21) ;  /* 0x000000b4003c8947 */ /* 0x002fea0003800000 */
.L_x_20:
[----:B------:R-:W4:Y:S01]  /*1880*/  LDS.128 R152, [R16+UR17+0x28100] ;  /* 0x0281001110987984 */ /* 0x000f220008000c00 */
[----:B------:R-:W-:Y:S02]  /*1890*/  UIADD3 UR8, UR17, 0x8100, URZ ;  /* 0x0000810011087890 */ /* 0x000fe4000fffe03f */
[----:B------:R-:W-:Y:S02]  /*18a0*/  ULOP3.LUT UR13, UR7, 0x10000, URZ, 0xfc, !UPT ;  /* 0x00010000070d7892 */ /* 0x000fe4000f8efc3f */
[----:B------:R-:W-:Y:S02]  /*18b0*/  USHF.R.U32.HI UR8, URZ, 0x4, UR8 ;  /* 0x000000043f087899 */ /* 0x000fe40008011608 */
[----:B------:R-:W-:Y:S02]  /*18c0*/  ULEA UR13, UR12, UR13, 0xa ;  /* 0x0000000d0c0d7291 */ /* 0x000fe4000f8e503f */
[----:B------:R-:W-:Y:S01]  /*18d0*/  ULOP3.LUT UR8, UR8, 0x3fff, URZ, 0xc0, !UPT ;  /* 0x00003fff08087892 */ /* 0x000fe2000f8ec03f */
[----:B------:R-:W-:Y:S01]  /*18e0*/  UMOV UR9, 0x40000040 ;  /* 0x4000004000097882 */ /* 0x000fe20000000000 */
[----:B------:R-:W-:-:S02]  /*18f0*/  UMOV UR11, 0x40000040 ;  /* 0x40000040000b7882 */ /* 0x000fc40000000000 */
[----:B------:R-:W-:-:S04]  /*1900*/  ULOP3.LUT UR8, UR8, 0x10000, URZ, 0xfc, !UPT ;  /* 0x0001000008087892 */ /* 0x000fc8000f8efc3f */
[----:B------:R-:W-:-:S03]  /*1910*/  ULEA UR16, UR12, UR8, 0xc ;  /* 0x000000080c107291 */ /* 0x000fc6000f8e603f */
[----:B------:R-:W-:-:S04]  /*1920*/  UMOV UR8, UR13 ;  /* 0x0000000d00087c82 */ /* 0x000fc80008000000 */
[----:B------:R-:W-:Y:S01]  /*1930*/  UMOV UR10, UR16 ;  /* 0x00000010000a7c82 */ /* 0x000fe20008000000 */
[----:B----4-:R-:W-:-:S06]  /*1940*/  WARPGROUP.ARRIVE ;  /* 0x00000000000079c5 */ /* 0x010fcc0000000000 */
[----:B------:R-:W-:Y:S01]  /*1950*/  HGMMA.SP.64x256x32.F32 R24, gdesc[UR8], R24, UP0, R152, 0x0 ;  /* 0x0be09800081879f0 */ /* 0x000fe2000bf00a18 */
[----:B------:R-:W-:Y:S02]  /*1960*/  UIADD3 UR8, UR13, 0x2, URZ ;  /* 0x000000020d087890 */ /* 0x000fe4000fffe03f */
[----:B------:R-:W-:Y:S01]  /*1970*/  UIADD3 UR10, UR16, 0x4, URZ ;  /* 0x00000004100a7890 */ /* 0x000fe2000fffe03f */
[----:B------:R-:W-:Y:S01]  /*1980*/  UMOV UR9, 0x40000040 ;  /* 0x4000004000097882 */ /* 0x000fe20000000000 */
[----:B------:R-:W-:-:S15]  /*1990*/  UMOV UR11, 0x40000040 ;  /* 0x40000040000b7882 */ /* 0x000fde0000000000 */
[----:B------:R-:W-:-:S12]  /*19a0*/  NOP ;  /* 0x0000000000007918 */ /* 0x000fd80000000000 */
[----:B------:R-:W-:Y:S01]  /*19b0*/  HGMMA.SP.64x256x32.F32 R24, gdesc[UR8], R24, R153, 0x0 ;  /* 0x0be09900081879f0 */ /* 0x000fe20008700a18 */
        /* <DEDUP_REMOVED lines=11> */
[----:B------:R-:W-:Y:S03]  /*1a70*/  HGMMA.SP.64x256x32.F32 R24, gdesc[UR8], R24, R155, 0x0, gsb0 ;  /* 0x0be09b00081879f0 */ /* 0x000fe60008000a18 */
[----:B------:R-:W-:Y:S02]  /*1a80*/  WARPGROUP.DEPBAR.LE gsb0, 0x0 ;  /* 0x00008000000079c5 */ /* 0x000fe40000010000 */
[----:B------:R-:W-:Y:S05]  /*1a90*/  @!P1 BRA `(.L_x_22) ;  /* 0x0000000000049947 */ /* 0x000fea0003800000 */
[----:B------:R-:W-:Y:S01]  /*1aa0*/  BPT.TRAP 0x1 ;  /* 0x000000040000795c */ /* 0x000fe20000300000 */
.L_x_22:
[----:B------:R-:W-:-:S13]  /*1ab0*/  LOP3.LUT P0, RZ, R6, R5, RZ, 0xc0, !PT ;  /* 0x0000000506ff7212 */ /* 0x000fda000780c0ff */
[----:B------:R-:W-:-:S05]  /*1ac0*/  @P0 LEA R16, R15, UR17, 0x3 ;  /* 0x000000110f100c11 */ /* 0x000fca000f8e18ff */
[----:B------:R-:W-:-:S05]  /*1ad0*/  @P0 VIADD R16, R16, 0x10 ;  /* 0x0000001010100836 */ /* 0x000fca0000000000 */
[----:B------:R-:W-:-:S04]  /*1ae0*/  @P0 PRMT R16, R7, 0x654, R16 ;  /* 0x0000065407100816 */ /* 0x000fc80000000010 */
[----:B------:R4:W-:Y:S01]  /*1af0*/  @P0 SYNCS.ARRIVE.TRANS64.RED.A1T0 RZ, [R16+URZ], RZ ;  /* 0x000000ff10ff09a7 */ /* 0x0009e2000810043f */
[----:B------:R-:W-:-:S13]  /*1b00*/  ISETP.GT.U32.AND P0, PT, R4, 0x1, PT ;  /* 0x000000010400780c */ /* 0x000fda0003f04070 */
[----:B----4-:R-:W-:Y:S05]  /*1b10*/  @P0 BRA `(.L_x_23) ;  /* 0x0000000000040947 */ /* 0x010fea0003800000 */
[----:B------:R-:W-:Y:S01]  /*1b20*/  BPT.TRAP 0x1 ;  /* 0x000000040000795c */ /* 0x000fe20000300000 */
.L_x_23:
[----:B------:R-:W-:Y:S01]  /*1b30*/  UIADD3 UR12, UR12, 0x1, URZ ;  /* 0x000000010c0c7890 */ /* 0x000fe2000fffe03f */
[----:B------:R-:W-:Y:S01]  /*1b40*/  ISETP.GT.AND P1, PT, R13, 0x1, PT ;  /* 0x000000010d00780c */ /* 0x000fe20003f24270 */
[----:B------:R-:W-:Y:S02]  /*1b50*/  VIADD R15, R15, 0x1 ;  /* 0x000000010f0f7836 */ /* 0x000fe40000000000 */
[----:B------:R-:W-:Y:S01]  /*1b60*/  UISETP.NE.AND UP0, UPT, UR12, 0x2, UPT ;  /* 0x000000020c00788c */ /* 0x000fe2000bf05270 */
[----:B------:R-:W-:Y:S02]  /*1b70*/  VIADD R13, R13, 0xffffffff ;  /* 0xffffffff0d0d7836 */ /* 0x000fe40000000000 */
[C---:B------:R-:W-:Y:S01]  /*1b80*/  ISETP.NE.AND P0, PT, R15.reuse, 0x2, PT ;  /* 0x000000020f00780c */ /* 0x040fe20003f05270 */
[----:B------:R-:W-:Y:S02]  /*1b90*/  USEL UR8, URZ, 0x1, UP0 ;  /* 0x000000013f087887 */ /* 0x000fe40008000000 */
[----:B------:R-:W-:Y:S01]  /*1ba0*/  USEL UR12, UR12, URZ, UP0 ;  /* 0x0000003f0c0c7287 */ /* 0x000fe20008000000 */
[----:B------:R-:W-:Y:S01]  /*1bb0*/  SEL R15, R15, RZ, P0 ;  /* 0x000000ff0f0f7207 */ /* 0x000fe20000000000 */
[----:B------:R-:W-:-:S02]  /*1bc0*/  UPLOP3.LUT UP0, UPT, UPT, UPT, UPT, 0x80, 0x0 ;  /* 0x000000000000789c */ /* 0x000fc40003f0f070 */
[----:B------:R-:W-:Y:S01]  /*1bd0*/  LOP3.LUT R20, R20, UR8, RZ, 0x3c, !PT ;  /* 0x0000000814147c12 */ /* 0x000fe2000f8e3cff */
[----:B------:R-:W-:Y:S08]  /*1be0*/  @P1 BRA `(.L_x_24) ;  /* 0xfffffff800c81947 */ /* 0x000ff0000383ffff */
.L_x_17:
[----:B------:R-:W4:Y:S01]  /*1bf0*/  LDC R20, c[0x0][0x288] ;  /* 0x0000a200ff147b82 */ /* 0x000f220000000800 */
[----:B------:R-:W-:Y:S01]  /*1c00*/  LOP3.LUT R13, R0, 0x60, RZ, 0xc0, !PT ;  /* 0x00000060000d7812 */ /* 0x000fe200078ec0ff */
[----:B------:R-:W-:Y:S01]  /*1c10*/  UIADD3 UR5, UR6, UR5, URZ ;  /* 0x0000000506057290 */ /* 0x000fe2000fffe03f */
[----:B------:R-:W-:Y:S01]  /*1c20*/  SHF.R.U32.HI R15, RZ, 0x2, R0 ;  /* 0x00000002ff0f7819 */ /* 0x000fe20000011600 */
[----:B------:R-:W-:Y:S01]  /*1c30*/  IMAD.SHL.U32 R21, R10, 0x100, RZ ;  /* 0x000001000a157824 */ /* 0x000fe200078e00ff */
[----:B------:R-:W-:Y:S01]  /*1c40*/  SHF.R.U32.HI R13, RZ, 0x5, R13 ;  /* 0x00000005ff0d7819 */ /* 0x000fe2000001160d */
[----:B------:R-:W-:Y:S01]  /*1c50*/  USHF.R.U32.HI UR7, URZ, 0x1, UR5 ;  /* 0x000000013f077899 */ /* 0x000fe20008011605 */
[----:B------:R-:W-:Y:S01]  /*1c60*/  LOP3.LUT R16, R15, 0x7, RZ, 0xc0, !PT ;  /* 0x000000070f107812 */ /* 0x000fe200078ec0ff */
[----:B------:R-:W-:Y:S01]  /*1c70*/  ULDC UR10, c[0x0][0x284] ;  /* 0x0000a100000a7ab9 */ /* 0x000fe20000000800 */
[----:B------:R-:W-:Y:S01]  /*1c80*/  SHF.R.S32.HI R22, RZ, 0x1f, R9 ;  /* 0x0000001fff167819 */ /* 0x000fe20000011409 */
[C---:B-1----:R-:W-:Y:S01]  /*1c90*/  IMAD.SHL.U32 R17, R13.reuse, 0x10, RZ ;  /* 0x000000100d117824 */ /* 0x042fe200078e00ff */
[----:B------:R-:W-:Y:S01]  /*1ca0*/  ULOP3.LUT UR7, UR7, 0x1, URZ, 0xc0, !UPT ;  /* 0x0000000107077892 */ /* 0x000fe2000f8ec03f */
[----:B0-----:R-:W-:Y:S01]  /*1cb0*/  IMAD R18, R13, -0x10, -R16 ;  /* 0xfffffff00d127824 */ /* 0x001fe200078e0a10 */
[----:B------:R-:W-:Y:S01]  /*1cc0*/  SHF.R.U32.HI R13, RZ, 0x1, R0 ;  /* 0x00000001ff0d7819 */ /* 0x000fe20000011600 */
[----:B------:R-:W-:Y:S01]  /*1cd0*/  ULDC.64 UR8, c[0x0][0x6d0] ;  /* 0x0001b40000087ab9 */ /* 0x000fe20000000a00 */
[----:B------:R-:W-:Y:S01]  /*1ce0*/  LOP3.LUT R16, R17, 0xfffffff0, R16, 0xe2, !PT ;  /* 0xfffffff011107812 */ /* 0x000fe200078ee210 */
[----:B------:R-:W-:Y:S01]  /*1cf0*/  IMAD.SHL.U32 R17, R14, 0x80, RZ ;  /* 0x000000800e117824 */ /* 0x000fe200078e00ff */
[----:B------:R-:W-:Y:S01]  /*1d00*/  UISETP.GT.U32.AND UP0, UPT, UR5, 0x1, UPT ;  /* 0x000000010500788c */ /* 0x000fe2000bf04070 */
[----:B------:R-:W-:Y:S01]  /*1d10*/  LOP3.LUT R15, R8, 0x1, RZ, 0xc0, !PT ;  /* 0x00000001080f7812 */ /* 0x000fe200078ec0ff */
[----:B------:R-:W-:Y:S01]  /*1d20*/  UISETP.NE.U32.AND UP1, UPT, UR7, 0x1, UPT ;  /* 0x000000010700788c */ /* 0x000fe2000bf25070 */
[----:B------:R-:W-:Y:S01]  /*1d30*/  LOP3.LUT R16, R16, 0x40, R13, 0xf8, !PT ;  /* 0x0000004010107812 */ /* 0x000fe200078ef80d */
[----:B------:R-:W-:Y:S01]  /*1d40*/  IMAD R14, R22, UR8, RZ ;  /* 0x00000008160e7c24 */ /* 0x000fe2000f8e02ff */
[----:B------:R-:W-:Y:S01]  /*1d50*/  UISETP.LT.U32.AND UP0, UPT, UR6, 0x2, UP0 ;  /* 0x000000020600788c */ /* 0x000fe20008701070 */
[----:B------:R-:W-:Y:S01]  /*1d60*/  IMAD R18, R15, -0x40, R18 ;  /* 0xffffffc00f127824 */ /* 0x000fe200078e0212 */
[----:B----4-:R-:W-:Y:S01]  /*1d70*/  ISETP.GE.AND P0, PT, R21, R20, PT ;  /* 0x000000141500720c */ /* 0x010fe20003f06270 */
[----:B------:R-:W-:Y:S01]  /*1d80*/  UISETP.GT.U32.AND UP1, UPT, UR6, 0x1, !UP1 ;  /* 0x000000010600788c */ /* 0x000fe2000cf24070 */
[----:B------:R-:W-:Y:S01]  /*1d90*/  LOP3.LUT R154, R16, R17, RZ, 0xfc, !PT ;  /* 0x00000011109a7212 */ /* 0x000fe200078efcff */
[----:B------:R-:W-:Y:S01]  /*1da0*/  IMAD R19, R9, UR9, R14 ;  /* 0x0000000909137c24 */ /* 0x000fe2000f8e020e */
[----:B------:R-:W-:Y:S01]  /*1db0*/  ISETP.GE.OR P0, PT, R17, UR10, P0 ;  /* 0x0000000a11007c0c */ /* 0x000fe20008706670 */
[----:B------:R-:W-:Y:S01]  /*1dc0*/  USEL UR7, URZ, 0x1, !UP1 ;  /* 0x000000013f077887 */ /* 0x000fe2000c800000 */
[----:B------:R-:W-:Y:S01]  /*1dd0*/  SHF.R.S32.HI R155, RZ, 0x1f, R154 ;  /* 0x0000001fff9b7819 */ /* 0x000fe2000001149a */
[----:B------:R-:W-:Y:S01]  /*1de0*/  ULOP3.LUT UR5, UR5, 0x1, URZ, 0xc0, !UPT ;  /* 0x0000000105057892 */ /* 0x000fe2000f8ec03f */
[----:B------:R-:W-:Y:S01]  /*1df0*/  LOP3.LUT R13, R0, 0x3, RZ, 0xc0, !PT ;  /* 0x00000003000d7812 */ /* 0x000fe200078ec0ff */
[----:B------:R-:W-:-:S02]  /*1e00*/  WARPGROUP.DEPBAR.LE gsb0, 0x0 ;  /* 0x00008000000079c5 */ /* 0x000fc40000010000 */
[----:B------:R-:W-:Y:S01]  /*1e10*/  IMAD.WIDE.U32 R14, R9, UR8, R154 ;  /* 0x00000008090e7c25 */ /* 0x000fe2000f8e009a */
[----:B------:R-:W-:-:S03]  /*1e20*/  USEL UR8, URZ, 0x1, !UP0 ;  /* 0x000000013f087887 */ /* 0x000fc6000c000000 */
[----:B------:R-:W-:Y:S01]  /*1e30*/  IMAD R16, R13, -0x2, R20 ;  /* 0xfffffffe0d107824 */ /* 0x000fe200078e0214 */
[----:B------:R-:W-:Y:S01]  /*1e40*/  ULOP3.LUT UR4, UR7, UR4, UR8, 0x96, !UPT ;  /* 0x0000000407047292 */ /* 0x000fe2000f8e9608 */
[----:B------:R-:W-:Y:S01]  /*1e50*/  IADD3 R13, -R17, UR10, R18 ;  /* 0x0000000a110d7c10 */ /* 0x000fe2000fffe112 */
[----:B------:R-:W-:Y:S02]  /*1e60*/  IMAD.MOV.U32 R18, RZ, RZ, R14 ;  /* 0x000000ffff127224 */ /* 0x000fe400078e000e */
[----:B------:R-:W-:Y:S02]  /*1e70*/  IMAD.IADD R19, R15, 0x1, R19 ;  /* 0x000000010f137824 */ /* 0x000fe400078e0213 */
[----:B------:R-:W-:Y:S01]  /*1e80*/  IMAD.IADD R14, R16, 0x1, -R21 ;  /* 0x00000001100e7824 */ /* 0x000fe200078e0a15 */
[----:B------:R-:W-:Y:S06]  /*1e90*/  @P0 BRA `(.L_x_25) ;  /* 0x0000009000980947 */ /* 0x000fec0003800000 */
[----:B------:R-:W0:Y:S01]  /*1ea0*/  LDC.64 R16, c[0x0][0x6c8] ;  /* 0x0001b200ff107b82 */ /* 0x000e220000000a00 */
[----:B---3-5:R-:W-:Y:S01]  /*1eb0*/  FSETP.NEU.AND P1, PT, R12, RZ, PT ;  /* 0x000000ff0c00720b */ /* 0x028fe20003f2d000 */
[----:B------:R-:W-:Y:S01]  /*1ec0*/  IMAD.WIDE R20, R10, 0x100, RZ ;  /* 0x000001000a147825 */ /* 0x000fe200078e02ff */
[----:B------:R-:W-:Y:S01]  /*1ed0*/  ISETP.GT.AND P0, PT, R14, RZ, PT ;  /* 0x000000ff0e00720c */ /* 0x000fe20003f04270 */
[----:B------:R-:W-:Y:S02]  /*1ee0*/  BSSY B0, `(.L_x_25) ;  /* 0x0000921000007945 */ /* 0x000fe40003800000 */
[----:B------:R-:W-:Y:S01]  /*1ef0*/  IMAD.SHL.U32 R15, R0, 0x2, RZ ;  /* 0x00000002000f7824 */ /* 0x000fe200078e00ff */
[----:B------:R-:W-:-:S04]  /*1f00*/  ISETP.GT.AND P5, PT, R13, RZ, P0 ;  /* 0x000000ff0d00720c */ /* 0x000fc800007a4270 */
[----:B------:R-:W-:Y:S01]  /*1f10*/  LOP3.LUT R163, R20, 0x6, R15, 0xf8, !PT ;  /* 0x0000000614a37812 */ /* 0x000fe200078ef80f */
[----:B0-----:R-:W-:-:S04]  /*1f20*/  IMAD R10, R21, R16, RZ ;  /* 0x00000010150a7224 */ /* 0x001fc800078e02ff */
[----:B------:R-:W-:-:S04]  /*1f30*/  IMAD.WIDE.U32 R156, R163, R16, R18 ;  /* 0x00000010a39c7225 */ /* 0x000fc800078e0012 */
[----:B------:R-:W-:-:S04]  /*1f40*/  IMAD R15, R163, R17, R10 ;  /* 0x00000011a30f7224 */ /* 0x000fc800078e020a */
[----:B------:R-:W-:Y:S01]  /*1f50*/  IMAD.IADD R165, R157, 0x1, R15 ;  /* 0x000000019da57824 */ /* 0x000fe200078e020f */
[----:B------:R-:W-:Y:S06]  /*1f60*/  @!P1 BRA `(.L_x_26) ;  /* 0x00000064005c9947 */ /* 0x000fec0003800000 */
[----:B------:R-:W-:Y:S01]  /*1f70*/  ULDC.64 UR8, c[0x0][0x6b8] ;  /* 0x0001ae0000087ab9 */ /* 0x000fe20000000a00 */
[----:B------:R-:W-:Y:S01]  /*1f80*/  ULDC.64 UR12, c[0x0][0x6b0] ;  /* 0x0001ac00000c7ab9 */ /* 0x000fe20000000a00 */
[----:B------:R-:W-:Y:S01]  /*1f90*/  IMAD R10, R22, UR8, RZ ;  /* 0x00000008160a7c24 */ /* 0x000fe2000f8e02ff */
[----:B------:R-:W-:Y:S01]  /*1fa0*/  ULDC.64 UR16, c[0x0][0x6a8] ;  /* 0x0001aa0000107ab9 */ /* 0x000fe20000000a00 */
[C---:B------:R-:W-:Y:S01]  /*1fb0*/  IMAD.WIDE.U32 R22, R9.reuse, UR8, R154 ;  /* 0x0000000809167c25 */ /* 0x040fe2000f8e009a */
[----:B------:R-:W0:Y:S01]  /*1fc0*/  LDC.64 R152, c[0x0][0x6b0] ;  /* 0x0001ac00ff987b82 */ /* 0x000e220000000a00 */
[----:B------:R-:W-:Y:S02]  /*1fd0*/  ULDC.64 UR10, c[0x0][0x6c0] ;  /* 0x0001b000000a7ab9 */ /* 0x000fe40000000a00 */
[----:B------:R-:W-:Y:S02]  /*1fe0*/  IMAD R161, R9, UR9, R10 ;  /* 0x0000000909a17c24 */ /* 0x000fe4000f8e020a */
[----:B------:R-:W-:-:S02]  /*1ff0*/  IMAD R20, R21, UR12, RZ ;  /* 0x0000000c15147c24 */ /* 0x000fc4000f8e02ff */
[----:B------:R-:W-:Y:S02]  /*2000*/  IMAD.IADD R23, R23, 0x1, R161 ;  /* 0x0000000117177824 */ /* 0x000fe400078e02a1 */
[C---:B------:R-:W-:Y:S02]  /*2010*/  IMAD R159, R163.reuse, UR13, R20 ;  /* 0x0000000da39f7c24 */ /* 0x040fe4000f8e0214 */
[----:B------:R-:W-:-:S04]  /*2020*/  IMAD.WIDE.U32 R18, R163, UR12, R22 ;  /* 0x0000000ca3127c25 */ /* 0x000fc8000f8e0016 */
[----:B------:R-:W-:Y:S01]  /*2030*/  IMAD.IADD R15, R19, 0x1, R159 ;  /* 0x00000001130f7824 */ /* 0x000fe200078e029f */
[----:B------:R-:W-:-:S04]  /*2040*/  LEA R20, P1, R18, UR16, 0x2 ;  /* 0x0000001012147c11 */ /* 0x000fc8000f8210ff */
[----:B------:R-:W-:-:S05]  /*2050*/  LEA.HI.X R21, R18, UR17, R15, 0x2, P1 ;  /* 0x0000001112157c11 */ /* 0x000fca00088f140f */
[----:B------:R-:W3:Y:S01]  /*2060*/  @P5 LDG.E.LTC128B R15, desc[UR14][R20.64] ;  /* 0x0000000e140f5981 */ /* 0x000ee2000c1e1920 */
[C---:B------:R-:W-:Y:S01]  /*2070*/  LEA R18, P1, R156.reuse, UR10, 0x2 ;  /* 0x0000000a9c127c11 */ /* 0x040fe2000f8210ff */
[----:B0-----:R-:W-:Y:S01]  /*2080*/  IMAD.WIDE.U32 R152, R163, UR12, R152 ;  /* 0x0000000ca3987c25 */ /* 0x001fe2000f8e0098 */
[----:B------:R-:W-:Y:S01]  /*2090*/  BSSY B1, `(.L_x_27) ;  /* 0x0000014000017945 */ /* 0x000fe20003800000 */
[----:B------:R-:W-:Y:S02]  /*20a0*/  ISETP.GT.AND P0, PT, R13, 0x8, P0 ;  /* 0x000000080d00780c */ /* 0x000fe40000704270 */
[----:B------:R-:W-:Y:S02]  /*20b0*/  LEA.HI.X R19, R156, UR11, R165, 0x2, P1 ;  /* 0x0000000b9c137c11 */ /* 0x000fe400088f14a5 */
[----:B------:R-:W-:Y:S02]  /*20c0*/  ISETP.GT.AND P1, PT, R14, 0x1, PT ;  /* 0x000000010e00780c */ /* 0x000fe40003f24270 */
[----:B------:R-:W-:-:S02]  /*20d0*/  IADD3 R10, P2, R22, R152, RZ ;  /* 0x00000098160a7210 */ /* 0x000fc40007f5e0ff */
[----:B------:R-:W-:Y:S02]  /*20e0*/  IADD3 R158, P4, R154, R152, RZ ;  /* 0x000000989a9e7210 */ /* 0x000fe40007f9e0ff */
[----:B------:R-:W-:Y:S01]  /*20f0*/  LEA R152, P6, R16, R18, 0x2 ;  /* 0x0000001210987211 */ /* 0x000fe200078c10ff */
[----:B---3--:R-:W-:-:S04]  /*2100*/  FMUL R157, R15, R12 ;  /* 0x0000000c0f9d7220 */ /* 0x008fc80000400000 */
[----:B--2---:R-:W-:Y:S01]  /*2110*/  FFMA R165, R24, R11, R157 ;  /* 0x0000000b18a57223 */ /* 0x004fe2000000009d */
[----:B------:R-:W-:-:S04]  /*2120*/  IMAD.WIDE.U32 R156, R163, UR12, R154 ;  /* 0x0000000ca39c7c25 */ /* 0x000fc8000f8e009a */
[----:B------:R0:W-:Y:S01]  /*2130*/  @P5 STG.E desc[UR14][R18.64], R165 ;  /* 0x000000a512005986 */ /* 0x0001e2000c10190e */
[----:B------:R-:W-:Y:S01]  /*2140*/  ISETP.GT.AND P5, PT, R13, RZ, P1 ;  /* 0x000000ff0d00720c */ /* 0x000fe20000fa4270 */
[C---:B------:R-:W-:Y:S02]  /*2150*/  IMAD.IADD R163, R159.reuse, 0x1, R153 ;  /* 0x000000019fa37824 */ /* 0x040fe400078e0299 */
[----:B------:R-:W-:Y:S02]  /*2160*/  IMAD.IADD R157, R159, 0x1, R157 ;  /* 0x000000019f9d7824 */ /* 0x000fe400078e029d */
[----:B------:R-:W-:Y:S01]  /*2170*/  IMAD.X R23, R163, 0x1, R23, P2 ;  /* 0x00000001a3177824 */ /* 0x000fe200010e0617 */
[----:B------:R-:W-:Y:S01]  /*2180*/  LEA R22, P2, R10, UR16, 0x2 ;  /* 0x000000100a167c11 */ /* 0x000fe2000f8410ff */
[----:B------:R-:W-:-:S03]  /*2190*/  IMAD.WIDE.U32 R156, R9, UR8, R156 ;  /* 0x00000008099c7c25 */ /* 0x000fc6000f8e009c */
[----:B------:R-:W-:-:S03]  /*21a0*/  LEA.HI.X R23, R10, UR17, R23, 0x2, P2 ;  /* 0x000000110a177c11 */ /* 0x000fc600090f1417 */
[----:B0-----:R-:W-:Y:S06]  /*21b0*/  @!P5 BRA `(.L_x_28) ;  /* 0x000000000004d947 */ /* 0x001fec0003800000 */
[----:B------:R0:W5:Y:S02]  /*21c0*/  LDG.E.LTC128B R15, desc[UR14][R22.64] ;  /* 0x0000000e160f7981 */ /* 0x000164000c1e1920 */
.L_x_28:
[----:B------:R-:W-:Y:S05]  /*21d0*/  BSYNC B1 ;  /* 0x0000000000017941 */ /* 0x000fea0003800000 */
.L_x_27:
[----:B-----5:R-:W-:Y:S01]  /*21e0*/  FMUL R10, R15, R12 ;  /* 0x0000000c0f0a7220 */ /* 0x020fe20000400000 */
[----:B------:R-:W-:Y:S01]  /*21f0*/  LEA.HI.X R153, R16, R19, R17, 0x2, P6 ;  /* 0x0000001310997211 */ /* 0x000fe200030f1411 */
[----:B------:R-:W-:Y:S01]  /*2200*/  IMAD.IADD R157, R161, 0x1, R157 ;  /* 0x00000001a19d7824 */ /* 0x000fe200078e029d */
[C---:B------:R-:W-:Y:S01]  /*2210*/  LEA R24, P2, R156.reuse, UR16, 0x2 ;  /* 0x000000109c187c11 */ /* 0x040fe2000f8410ff */
[----:B------:R-:W-:Y:S01]  /*2220*/  FFMA R165, R25, R11, R10 ;  /* 0x0000000b19a57223 */ /* 0x000fe2000000000a */
[----:B------:R-:W-:Y:S01]  /*2230*/  BSSY B1, `(.L_x_29) ;  /* 0x0000006000017945 */ /* 0x000fe20003800000 */
[----:B------:R-:W-:Y:S01]  /*2240*/  IMAD.X R159, R155, 0x1, R163, P4 ;  /* 0x000000019b9f7824 */ /* 0x000fe200020e06a3 */
[----:B------:R-:W-:Y:S02]  /*2250*/  LEA.HI.X R25, R156, UR17, R157, 0x2, P2 ;  /* 0x000000119c197c11 */ /* 0x000fe400090f149d */
[----:B------:R1:W-:Y:S01]  /*2260*/  @P5 STG.E desc[UR14][R152.64], R165 ;  /* 0x000000a598005986 */ /* 0x0003e2000c10190e */
[----:B------:R-:W-:Y:S06]  /*2270*/  @!P0 BRA `(.L_x_30) ;  /* 0x0000000000048947 */ /* 0x000fec0003800000 */
[----:B------:R2:W5:Y:S02]  /*2280*/  LDG.E.LTC128B R15, desc[UR14][R24.64+0x20] ;  /* 0x0000200e180f7981 */ /* 0x000564000c1e1920 */
.L_x_30:
[----:B------:R-:W-:Y:S05]  /*2290*/  BSYNC B1 ;  /* 0x0000000000017941 */ /* 0x000fea0003800000 */
.L_x_29:
[----:B-----5:R-:W-:Y:S01]  /*22a0*/  FMUL R155, R15, R12 ;  /* 0x0000000c0f9b7220 */ /* 0x020fe20000400000 */
[----:B------:R-:W-:Y:S01]  /*22b0*/  ISETP.GT.AND P1, PT, R13, 0x8, P1 ;  /* 0x000000080d00780c */ /* 0x000fe20000f24270 */
[----:B--2---:R-:W-:Y:S01]  /*22c0*/  IMAD.WIDE.U32 R24, R9, UR8, R158 ;  /* 0x0000000809187c25 */ /* 0x004fe2000f8e009e */
[----:B------:R-:W-:-:S03]  /*22d0*/  ISETP.GT.AND P2, PT, R14, 0x8, PT ;  /* 0x000000080e00780c */ /* 0x000fc60003f44270 */
[----:B------:R-:W-:Y:S01]  /*22e0*/  FFMA R157, R26, R11, R155 ;  /* 0x0000000b1a9d7223 */ /* 0x000fe2000000009b */
[----:B------:R-:W-:Y:S01]  /*22f0*/  USHF.L.U64.HI UR10, UR12, 0x5, UR13 ;  /* 0x000000050c0a7899 */ /* 0x000fe2000801020d */
[----:B------:R-:W-:Y:S01]  /*2300*/  IMAD.IADD R9, R161, 0x1, R25 ;  /* 0x00000001a1097824 */ /* 0x000fe200078e0219 */
[C---:B------:R-:W-:Y:S01]  /*2310*/  LEA R154, P5, R24.reuse, UR16, 0x2 ;  /* 0x00000010189a7c11 */ /* 0x040fe2000f8a10ff */
[----:B------:R-:W-:Y:S01]  /*2320*/  USHF.L.U32 UR9, UR12, 0x5, URZ ;  /* 0x000000050c097899 */ /* 0x000fe2000800063f */
[----:B------:R2:W-:Y:S01]  /*2330*/  @P0 STG.E desc[UR14][R18.64+0x20], R157 ;  /* 0x0000209d12000986 */ /* 0x0005e2000c10190e */
[----:B------:R-:W-:Y:S01]  /*2340*/  BSSY B1, `(.L_x_31) ;  /* 0x0000005000017945 */ /* 0x000fe20003800000 */
[----:B------:R-:W-:Y:S02]  /*2350*/  ISETP.GT.AND P4, PT, R13, RZ, P2 ;  /* 0x000000ff0d00720c */ /* 0x000fe40001784270 */
[----:B------:R-:W-:Y:S01]  /*2360*/  LEA.HI.X R155, R24, UR17, R9, 0x2, P5 ;  /* 0x00000011189b7c11 */ /* 0x000fe2000a8f1409 */
[----:B------:R-:W-:Y:S10]  /*2370*/  @!P1 BRA `(.L_x_32) ;  /* 0x0000000000049947 */ /* 0x000ff40003800000 */
[----:B------:R3:W5:Y:S02]  /*2380*/  LDG.E.LTC128B R15, desc[UR14][R154.64+0x20] ;  /* 0x0000200e9a0f7981 */ /* 0x000764000c1e1920 */
.L_x_32:
[----:B------:R-:W-:Y:S05]  /*2390*/  BSYNC B1 ;  /* 0x0000000000017941 */ /* 0x000fea0003800000 */
.L_x_31:
[----:B-----5:R-:W-:Y:S01]  /*23a0*/  FMUL R10, R15, R12 ;  /* 0x0000000c0f0a7220 */ /* 0x020fe20000400000 */
[----:B------:R-:W-:Y:S01]  /*23b0*/  IADD3 R24, P0, R20, UR9, RZ ;  /* 0x0000000914187c10 */ /* 0x000fe2000ff1e0ff */
[----:B------:R-:W-:Y:S02]  /*23c0*/  IMAD.MOV.U32 R159, RZ, RZ, R15 ;  /* 0x000000ffff9f7224 */ /* 0x000fe400078e000f */
[----:B------:R-:W-:Y:S01]  /*23d0*/  FFMA R161, R27, R11, R10 ;  /* 0x0000000b1ba17223 */ /* 0x000fe2000000000a */
[----:B------:R-:W-:Y:S01]  /*23e0*/  @P1 IMAD.MOV.U32 R26, RZ, RZ, R152 ;  /* 0x000000ffff1a1224 */ /* 0x000fe200078e0098 */
[----:B------:R-:W-:Y:S01]  /*23f0*/  IADD3.X R25, R21, UR10, RZ, P0, !PT ;  /* 0x0000000a15197c10 */ /* 0x000fe200087fe4ff */
[----:B------:R-:W-:-:S05]  /*2400*/  @P1 IMAD.MOV.U32 R27, RZ, RZ, R153 ;  /* 0x000000ffff1b1224 */ /* 0x000fca00078e0099 */
[----:B------:R4:W-:Y:S04]  /*2410*/  @P1 STG.E desc[UR14][R26.64+0x20], R161 ;  /* 0x000020a11a001986 */ /* 0x0009e8000c10190e */
[----:B------:R-:W4:Y:S01]  /*2420*/  @P4 LDG.E.LTC128B R159, desc[UR14][R24.64] ;  /* 0x0000000e189f4981 */ /* 0x000f22000c1e1920 */
[C---:B------:R-:W-:Y:S01]  /*2430*/  IMAD.SHL.U32 R9, R16.reuse, 0x20, RZ ;  /* 0x0000002010097824 */ /* 0x040fe200078e00ff */
[----:B------:R-:W-:Y:S01]  /*2440*/  SHF.L.U64.HI R10, R16, 0x5, R17 ;  /* 0x00000005100a7819 */ /* 0x000fe20000010211 */
[----:B------:R-:W-:Y:S01]  /*2450*/  BSSY B1, `(.L_x_33) ;  /* 0x000000c000017945 */ /* 0x000fe20003800000 */
[----:B------:R-:W-:Y:S02]  /*2460*/  ISETP.GT.AND P0, PT, R14, 0x9, PT ;  /* 0x000000090e00780c */ /* 0x000fe40003f04270 */
[----:B---3--:R-:W-:-:S02]  /*2470*/  IADD3 R154, P5, R9, R18, RZ ;  /* 0x00000012099a7210 */ /* 0x008fc40007fbe0ff */
[----:B------:R-:W-:-:S03]  /*2480*/  ISETP.GT.AND P1, PT, R13, RZ, P0 ;  /* 0x000000ff0d00720c */ /* 0x000fc60000724270 */
[----:B------:R-:W-:Y:S01]  /*2490*/  IMAD.X R155, R10, 0x1, R19, P5 ;  /* 0x000000010a9b7824 */ /* 0x000fe200028e0613 */
[----:B------:R-:W-:-:S04]  /*24a0*/  IADD3 R156, P5, R22, UR9, RZ ;  /* 0x00000009169c7c10 */ /* 0x000fc8000ffbe0ff */
[----:B--2---:R-:W-:Y:S01]  /*24b0*/  IADD3.X R157, R23, UR10, RZ, P5, !PT ;  /* 0x0000000a179d7c10 */ /* 0x004fe2000affe4ff */
[----:B----4-:R-:W-:-:S04]  /*24c0*/  FMUL R15, R159, R12 ;  /* 0x0000000c9f0f7220 */ /* 0x010fc80000400000 */
[----:B------:R-:W-:-:S05]  /*24d0*/  FFMA R15, R28, R11, R15 ;  /* 0x0000000b1c0f7223 */ /* 0x000fca000000000f */
[----:B------:R2:W-:Y:S01]  /*24e0*/  @P4 STG.E desc[UR14][R154.64], R15 ;  /* 0x0000000f9a004986 */ /* 0x0005e2000c10190e */
[----:B------:R-:W-:Y:S05]  /*24f0*/  @!P1 BRA `(.L_x_34) ;  /* 0x0000000000049947 */ /* 0x000fea0003800000 */
[----:B------:R3:W5:Y:S02]  /*2500*/  LDG.E.LTC128B R159, desc[UR14][R156.64] ;  /* 0x0000000e9c9f7981 */ /* 0x000764000c1e1920 */
.L_x_34:
[----:B------:R-:W-:Y:S05]  /*2510*/  BSYNC B1 ;  /* 0x0000000000017941 */ /* 0x000fea0003800000 */
.L_x_33:
[----:B------:R-:W-:Y:S01]  /*2520*/  UIADD3 UR7, UP0, UR9, 0x20, URZ ;  /* 0x0000002009077890 */ /* 0x000fe2000ff1e03f */
[----:B------:R-:W-:Y:S01]  /*2530*/  ISETP.GT.AND P2, PT, R13, 0x8, P2 ;  /* 0x000000080d00780c */ /* 0x000fe20001744270 */
[----:B-----5:R-:W-:Y:S01]  /*2540*/  FMUL R16, R159, R12 ;  /* 0x0000000c9f107220 */ /* 0x020fe20000400000 */
[----:B------:R-:W-:Y:S01]  /*2550*/  IADD3 R26, P4, R9, R152, RZ ;  /* 0x00000098091a7210 */ /* 0x000fe20007f9e0ff */
[----:B------:R-:W-:Y:S02]  /*2560*/  UIADD3.X UR8, URZ, UR10, URZ, UP0, !UPT ;  /* 0x0000000a3f087290 */ /* 0x000fe400087fe43f */
[----:B------:R-:W-:Y:S01]  /*2570*/  IADD3 R20, P5, R20, UR7, RZ ;  /* 0x0000000714147c10 */ /* 0x000fe2000ffbe0ff */
[----:B------:R-:W-:Y:S01]  /*2580*/  FFMA R29, R29, R11, R16 ;  /* 0x0000000b1d1d7223 */ /* 0x000fe20000000010 */
[----:B------:R-:W-:Y:S02]  /*2590*/  IMAD.X R27, R10, 0x1, R153, P4 ;  /* 0x000000010a1b7824 */ /* 0x000fe400020e0699 */
[----:B------:R-:W-:-:S03]  /*25a0*/  IADD3.X R21, R21, UR8, RZ, P5, !PT ;  /* 0x0000000815157c10 */ /* 0x000fc6000affe4ff */
[----:B------:R4:W-:Y:S04]  /*25b0*/  @P1 STG.E desc[UR14][R26.64], R29 ;  /* 0x0000001d1a001986 */ /* 0x0009e8000c10190e */
[----:B------:R-:W3:Y:S01]  /*25c0*/  @P2 LDG.E.LTC128B R159, desc[UR14][R20.64] ;  /* 0x0000000e149f2981 */ /* 0x000ee2000c1e1920 */
[----:B------:R-:W-:Y:S01]  /*25d0*/  IADD3 R16, P1, R9, 0x20, RZ ;  /* 0x0000002009107810 */ /* 0x000fe20007f3e0ff */
[----:B------:R-:W-:Y:S01]  /*25e0*/  BSSY B1, `(.L_x_35) ;  /* 0x000000c000017945 */ /* 0x000fe20003800000 */
[----:B------:R-:W-:Y:S02]  /*25f0*/  ISETP.GT.AND P4, PT, R13, 0x8, P0 ;  /* 0x000000080d00780c */ /* 0x000fe40000784270 */
[----:B------:R-:W-:Y:S01]  /*2600*/  IADD3 R18, P5, R16, R18, RZ ;  /* 0x0000001210127210 */ /* 0x000fe20007fbe0ff */
[----:B--2---:R-:W-:Y:S01]  /*2610*/  IMAD.X R15, RZ, RZ, R10, P1 ;  /* 0x000000ffff0f7224 */ /* 0x004fe200008e060a */
[----:B0-----:R-:W-:-:S03]  /*2620*/  IADD3 R22, P0, R22, UR7, RZ ;  /* 0x0000000716167c10 */ /* 0x001fc6000ff1e0ff */
[----:B------:R-:W-:Y:S01]  /*2630*/  IMAD.X R19, R15, 0x1, R19, P5 ;  /* 0x000000010f137824 */ /* 0x000fe200028e0613 */
[----:B------:R-:W-:Y:S01]  /*2640*/  IADD3.X R23, R23, UR8, RZ, P0, !PT ;  /* 0x0000000817177c10 */ /* 0x000fe200087fe4ff */
[----:B---3--:R-:W-:-:S04]  /*2650*/  FMUL R17, R159, R12 ;  /* 0x0000000c9f117220 */ /* 0x008fc80000400000 */
[----:B------:R-:W-:-:S05]  /*2660*/  FFMA R17, R30, R11, R17 ;  /* 0x0000000b1e117223 */ /* 0x000fca0000000011 */
[----:B------:R4:W-:Y:S01]  /*2670*/  @P2 STG.E desc[UR14][R18.64], R17 ;  /* 0x0000001112002986 */ /* 0x0009e2000c10190e */
[----:B------:R-:W-:Y:S05]  /*2680*/  @!P4 BRA `(.L_x_36) ;  /* 0x000000000004c947 */ /* 0x000fea0003800000 */
[----:B------:R0:W5:Y:S02]  /*2690*/  LDG.E.LTC128B R159, desc[UR14][R22.64] ;  /* 0x0000000e169f7981 */ /* 0x000164000c1e1920 */
.L_x_36:
[----:B------:R-:W-:Y:S05]  /*26a0*/  BSYNC B1 ;  /* 0x0000000000017941 */ /* 0x000fea0003800000 */
.L_x_35:
[----:B------:R-:W-:Y:S01]  /*26b0*/  IADD3 R20, P2, R16, R152, RZ ;  /* 0x0000009810147210 */ /* 0x000fe20007f5e0ff */
[----:B----45:R-:W-:Y:S01]  /*26c0*/  FMUL R18, R159, R12 ;  /* 0x0000000c9f127220 */ /* 0x030fe20000400000 */
[C---:B------:R-:W-:Y:S01]  /*26d0*/  ISETP.GT.AND P1, PT, R14.reuse, 0x10, PT ;  /* 0x000000100e00780c */ /* 0x040fe20003f24270 */
[----:B------:R-:W-:Y:S01]  /*26e0*/  BSSY B1, `(.L_x_37) ;  /* 0x000000b000017945 */ /* 0x000fe20003800000 */
[----:B------:R-:W-:Y:S01]  /*26f0*/  ISETP.GT.AND P0, PT, R14, 0x11, PT ;  /* 0x000000110e00780c */ /* 0x000fe20003f04270 */
[----:B------:R-:W-:Y:S01]  /*2700*/  FFMA R31, R31, R11, R18 ;  /* 0x0000000b1f1f7223 */ /* 0x000fe20000000012 */
[----:B------:R-:W-:Y:S01]  /*2710*/  IMAD.X R21, R15, 0x1, R153, P2 ;  /* 0x000000010f157824 */ /* 0x000fe200010e0699 */
[----:B------:R-:W-:Y:S02]  /*2720*/  ISETP.GT.AND P5, PT, R13, RZ, P1 ;  /* 0x000000ff0d00720c */ /* 0x000fe40000fa4270 */
[----:B0-----:R-:W-:Y:S02]  /*2730*/  IADD3 R22, P2, R24, UR9, RZ ;  /* 0x0000000918167c10 */ /* 0x001fe4000ff5e0ff */
[----:B------:R0:W-:Y:S01]  /*2740*/  @P4 STG.E desc[UR14][R20.64], R31 ;  /* 0x0000001f14004986 */ /* 0x0001e2000c10190e */
[----:B------:R-:W-:-:S02]  /*2750*/  IADD3 R18, P6, R154, R9, RZ ;  /* 0x000000099a127210 */ /* 0x000fc40007fde0ff */
[----:B------:R-:W-:-:S06]  /*2760*/  IADD3.X R23, R25, UR10, RZ, P2, !PT ;  /* 0x0000000a19177c10 */ /* 0x000fcc00097fe4ff */
[----:B------:R-:W-:Y:S05]  /*2770*/  @!P5 BRA `(.L_x_38) ;  /* 0x000000000004d947 */ /* 0x000fea0003800000 */
[----:B------:R2:W5:Y:S02]  /*2780*/  LDG.E.LTC128B R159, desc[UR14][R22.64] ;  /* 0x0000000e169f7981 */ /* 0x000564000c1e1920 */
.L_x_38:
[----:B------:R-:W-:Y:S05]  /*2790*/  BSYNC B1 ;  /* 0x0000000000017941 */ /* 0x000fea0003800000 */
.L_x_37:
[----:B-----5:R-:W-:Y:S01]  /*27a0*/  FMUL R17, R159, R12 ;  /* 0x0000000c9f117220 */ /* 0x020fe20000400000 */
[----:B------:R-:W-:Y:S01]  /*27b0*/  IMAD.X R19, R155, 0x1, R10, P6 ;  /* 0x000000019b137824 */ /* 0x000fe200030e060a */
[----:B------:R-:W-:Y:S01]  /*27c0*/  ISETP.GT.AND P2, PT, R13, RZ, P0 ;  /* 0x000000ff0d00720c */ /* 0x000fe20000744270 */
[----:B------:R-:W-:Y:S01]  /*27d0*/  BSSY B1, `(.L_x_39) ;  /* 0x0000008000017945 */ /* 0x000fe20003800000 */
[----:B------:R-:W-:Y:S01]  /*27e0*/  FFMA R17, R32, R11, R17 ;  /* 0x0000000b20117223 */ /* 0x000fe20000000011 */
[----:B------:R-:W-:Y:S02]  /*27f0*/  IADD3 R28, P6, R156, UR9, RZ ;  /* 0x000000099c1c7c10 */ /* 0x000fe4000ffde0ff */
[----:B0-----:R-:W-:Y:S02]  /*2800*/  IADD3 R20, P4, R26, R9, RZ ;  /* 0x000000091a147210 */ /* 0x001fe40007f9e0ff */
[----:B------:R0:W-:Y:S01]  /*2810*/  @P5 STG.E desc[UR14][R18.64], R17 ;  /* 0x0000001112005986 */ /* 0x0001e2000c10190e */
[----:B------:R-:W-:-:S05]  /*2820*/  IADD3.X R29, R157, UR10, RZ, P6, !PT ;  /* 0x0000000a9d1d7c10 */ /* 0x000fca000b7fe4ff */
[----:B------:R-:W-:Y:S05]  /*2830*/  @!P2 BRA `(.L_x_40) ;  /* 0x000000000004a947 */ /* 0x000fea0003800000 */
[----:B------:R3:W5:Y:S02]  /*2840*/  LDG.E.LTC128B R159, desc[UR14][R28.64] ;  /* 0x0000000e1c9f7981 */ /* 0x000764000c1e1920 */
.L_x_40:
[----:B------:R-:W-:Y:S05]  /*2850*/  BSYNC B1 ;  /* 0x0000000000017941 */ /* 0x000fea0003800000 */
.L_x_39:
[----:B-----5:R-:W-:Y:S01]  /*2860*/  FMUL R30, R159, R12 ;  /* 0x0000000c9f1e7220 */ /* 0x020fe20000400000 */
[----:B------:R-:W-:Y:S01]  /*2870*/  IMAD.X R21, R27, 0x1, R10, P4 ;  /* 0x000000011b157824 */ /* 0x000fe200020e060a */
[----:B------:R-:W-:Y:S01]  /*2880*/  ISETP.GT.AND P1, PT, R13, 0x8, P1 ;  /* 0x000000080d00780c */ /* 0x000fe20000f24270 */
[----:B------:R-:W-:Y:S01]  /*2890*/  BSSY B1, `(.L_x_41) ;  /* 0x0000008000017945 */ /* 0x000fe20003800000 */
[----:B------:R-:W-:Y:S01]  /*28a0*/  FFMA R33, R33, R11, R30 ;  /* 0x0000000b21217223 */ /* 0x000fe2000000001e */
[----:B------:R-:W-:Y:S02]  /*28b0*/  IADD3 R24, P4, R24, UR7, RZ ;  /* 0x0000000718187c10 */ /* 0x000fe4000ff9e0ff */
[----:B------:R-:W-:Y:S02]  /*28c0*/  IADD3 R30, P5, R16, R154, RZ ;  /* 0x0000009a101e7210 */ /* 0x000fe40007fbe0ff */
[----:B------:R4:W-:Y:S01]  /*28d0*/  @P2 STG.E desc[UR14][R20.64], R33 ;  /* 0x0000002114002986 */ /* 0x0009e2000c10190e */
[----:B------:R-:W-:-:S05]  /*28e0*/  IADD3.X R25, R25, UR8, RZ, P4, !PT ;  /* 0x0000000819197c10 */ /* 0x000fca000a7fe4ff */
[----:B------:R-:W-:Y:S05]  /*28f0*/  @!P1 BRA `(.L_x_42) ;  /* 0x0000000000049947 */ /* 0x000fea0003800000 */
[----:B------:R0:W5:Y:S02]  /*2900*/  LDG.E.LTC128B R159, desc[UR14][R24.64] ;  /* 0x0000000e189f7981 */ /* 0x000164000c1e1920 */
.L_x_42:
[----:B------:R-:W-:Y:S05]  /*2910*/  BSYNC B1 ;  /* 0x0000000000017941 */ /* 0x000fea0003800000 */
.L_x_41:
[----:B0----5:R-:W-:Y:S01]  /*2920*/  FMUL R17, R159, R12 ;  /* 0x0000000c9f117220 */ /* 0x021fe20000400000 */
[----:B------:R-:W-:Y:S01]  /*2930*/  IMAD.X R31, R15, 0x1, R155, P5 ;  /* 0x000000010f1f7824 */ /* 0x000fe200028e069b */
[----:B------:R-:W-:Y:S01]  /*2940*/  ISETP.GT.AND P2, PT, R13, 0x8, P0 ;  /* 0x000000080d00780c */ /* 0x000fe20000744270 */
[----:B------:R-:W-:Y:S01]  /*2950*/  BSSY B1, `(.L_x_43) ;  /* 0x0000007000017945 */ /* 0x000fe20003800000 */
[----:B------:R-:W-:Y:S01]  /*2960*/  FFMA R17, R34, R11, R17 ;  /* 0x0000000b22117223 */ /* 0x000fe20000000011 */
[----:B------:R-:W-:-:S04]  /*2970*/  IADD3 R24, P0, R156, UR7, RZ ;  /* 0x000000079c187c10 */ /* 0x000fc8000ff1e0ff */
[----:B------:R0:W-:Y:S01]  /*2980*/  @P1 STG.E desc[UR14][R30.64], R17 ;  /* 0x000000111e001986 */ /* 0x0001e2000c10190e */
[----:B------:R-:W-:-:S05]  /*2990*/  IADD3.X R25, R157, UR8, RZ, P0, !PT ;  /* 0x000000089d197c10 */ /* 0x000fca00087fe4ff */
[----:B------:R-:W-:Y:S05]  /*29a0*/  @!P2 BRA `(.L_x_44) ;  /* 0x000000000004a947 */ /* 0x000fea0003800000 */
[----:B------:R0:W5:Y:S02]  /*29b0*/  LDG.E.LTC128B R159, desc[UR14][R24.64] ;  /* 0x0000000e189f7981 */ /* 0x000164000c1e1920 */
.L_x_44:
[----:B------:R-:W-:Y:S05]  /*29c0*/  BSYNC B1 ;  /* 0x0000000000017941 */ /* 0x000fea0003800000 */
.L_x_43:
[----:B------:R-:W-:Y:S01]  /*29d0*/  IADD3 R26, P5, R16, R26, RZ ;  /* 0x0000001a101a7210 */ /* 0x000fe20007fbe0ff */
[----:B0----5:R-:W-:Y:S01]  /*29e0*/  FMUL R24, R159, R12 ;  /* 0x0000000c9f187220 */ /* 0x021fe20000400000 */
[----:B------:R-:W-:Y:S01]  /*29f0*/  ISETP.GT.AND P1, PT, R14, 0x18, PT ;  /* 0x000000180e00780c */ /* 0x000fe20003f24270 */
[----:B------:R-:W-:Y:S01]  /*2a00*/  BSSY B1, `(.L_x_45) ;  /* 0x000000b000017945 */ /* 0x000fe20003800000 */
[----:B------:R-:W-:Y:S01]  /*2a10*/  IADD3 R30, P6, R22, UR9, RZ ;  /* 0x00000009161e7c10 */ /* 0x000fe2000ffde0ff */
[----:B------:R-:W-:Y:S01]  /*2a20*/  FFMA R35, R35, R11, R24 ;  /* 0x0000000b23237223 */ /* 0x000fe20000000018 */
[----:B------:R-:W-:Y:S01]  /*2a30*/  IMAD.X R27, R15, 0x1, R27, P5 ;  /* 0x000000010f1b7824 */ /* 0x000fe200028e061b */
[----:B------:R-:W-:Y:S02]  /*2a40*/  ISETP.GT.AND P4, PT, R13, RZ, P1 ;  /* 0x000000ff0d00720c */ /* 0x000fe40000f84270 */
[----:B------:R-:W-:Y:S02]  /*2a50*/  ISETP.GT.AND P0, PT, R14, 0x19, PT ;  /* 0x000000190e00780c */ /* 0x000fe40003f04270 */
[----:B------:R0:W-:Y:S01]  /*2a60*/  @P2 STG.E desc[UR14][R26.64], R35 ;  /* 0x000000231a002986 */ /* 0x0001e2000c10190e */
[----:B------:R-:W-:-:S02]  /*2a70*/  IADD3 R24, P5, R18, R9, RZ ;  /* 0x0000000912187210 */ /* 0x000fc40007fbe0ff */
[----:B------:R-:W-:-:S06]  /*2a80*/  IADD3.X R31, R23, UR10, RZ, P6, !PT ;  /* 0x0000000a171f7c10 */ /* 0x000fcc000b7fe4ff */
[----:B------:R-:W-:Y:S05]  /*2a90*/  @!P4 BRA `(.L_x_46) ;  /* 0x000000000004c947 */ /* 0x000fea0003800000 */
[----:B------:R0:W5:Y:S02]  /*2aa0*/  LDG.E.LTC128B R159, desc[UR14][R30.64] ;  /* 0x0000000e1e9f7981 */ /* 0x000164000c1e1920 */
.L_x_46:
[----:B------:R-:W-:Y:S05]  /*2ab0*/  BSYNC B1 ;  /* 0x0000000000017941 */ /* 0x000fea0003800000 */
.L_x_45:
        /* <DEDUP_REMOVED lines=8> */
[----:B----4-:R-:W-:-:S05]  /*2b40*/  IADD3.X R33, R29, UR10, RZ, P6, !PT ;  /* 0x0000000a1d217c10 */ /* 0x010fca000b7fe4ff */
[----:B------:R-:W-:Y:S05]  /*2b50*/  @!P2 BRA `(.L_x_48) ;  /* 0x000000000004a947 */ /* 0x000fea0003800000 */
[----:B------:R4:W5:Y:S02]  /*2b60*/  LDG.E.LTC128B R159, desc[UR14][R32.64] ;  /* 0x0000000e209f7981 */ /* 0x000964000c1e1920 */
.L_x_48:
[----:B------:R-:W-:Y:S05]  /*2b70*/  BSYNC B1 ;  /* 0x0000000000017941 */ /* 0x000fea0003800000 */
.L_x_47:
[----:B-----5:R-:W-:Y:S01]  /*2b80*/  FMUL R34, R159, R12 ;  /* 0x0000000c9f227220 */ /* 0x020fe20000400000 */
[----:B------:R-:W-:Y:S01]  /*2b90*/  IMAD.X R27, R21, 0x1, R10, P5 ;  /* 0x00000001151b7824 */ /* 0x000fe200028e060a */
[----:B------:R-:W-:Y:S01]  /*2ba0*/  ISETP.GT.AND P1, PT, R13, 0x8, P1 ;  /* 0x000000080d00780c */ /* 0x000fe20000f24270 */
[----:B------:R-:W-:Y:S01]  /*2bb0*/  BSSY B1, `(.L_x_49) ;  /* 0x0000008000017945 */ /* 0x000fe20003800000 */
[----:B------:R-:W-:Y:S01]  /*2bc0*/  FFMA R37, R37, R11, R34 ;  /* 0x0000000b25257223 */ /* 0x000fe20000000022 */
[----:B--2---:R-:W-:Y:S02]  /*2bd0*/  IADD3 R22, P4, R22, UR7, RZ ;  /* 0x0000000716167c10 */ /* 0x004fe4000ff9e0ff */
[----:B------:R-:W-:Y:S02]  /*2be0*/  IADD3 R34, P5, R18, R16, RZ ;  /* 0x0000001012227210 */ /* 0x000fe40007fbe0ff */
[----:B------:R2:W-:Y:S01]  /*2bf0*/  @P2 STG.E desc[UR14][R26.64], R37 ;  /* 0x000000251a002986 */ /* 0x0005e2000c10190e */
[----:B------:R-:W-:-:S05]  /*2c00*/  IADD3.X R23, R23, UR8, RZ, P4, !PT ;  /* 0x0000000817177c10 */ /* 0x000fca000a7fe4ff */
[----:B------:R-:W-:Y:S05]  /*2c10*/  @!P1 BRA `(.L_x_50) ;  /* 0x0000000000049947 */ /* 0x000fea0003800000 */
[----:B------:R0:W5:Y:S02]  /*2c20*/  LDG.E.LTC128B R159, desc[UR14][R22.64] ;  /* 0x0000000e169f7981 */ /* 0x000164000c1e1920 */
.L_x_50:
[----:B------:R-:W-:Y:S05]  /*2c30*/  BSYNC B1 ;  /* 0x0000000000017941 */ /* 0x000fea0003800000 */
.L_x_49:
        /* <DEDUP_REMOVED lines=10> */
.L_x_52:
[----:B------:R-:W-:Y:S05]  /*2ce0*/  BSYNC B1 ;  /* 0x0000000000017941 */ /* 0x000fea0003800000 */
.L_x_51:
[----:B0-----:R-:W-:Y:S01]  /*2cf0*/  IADD3 R18, P5, R20, R16, RZ ;  /* 0x0000001014127210 */ /* 0x001fe20007fbe0ff */
[----:B-----5:R-:W-:Y:S01]  /*2d00*/  FMUL R22, R159, R12 ;  /* 0x0000000c9f167220 */ /* 0x020fe20000400000 */
        /* <DEDUP_REMOVED lines=12> */
.L_x_54:
[----:B------:R-:W-:Y:S05]  /*2dd0*/  BSYNC B1 ;  /* 0x0000000000017941 */ /* 0x000fea0003800000 */
.L_x_53:
[----:B-----5:R-:W-:Y:S01]  /*2de0*/  FMUL R17, R159, R12 ;  /* 0x0000000c9f117220 */ /* 0x020fe20000400000 */
[----:B------:R-:W-:Y:S01]  /*2df0*/  IMAD.X R23, R25, 0x1, R10, P5 ;  /* 0x0000000119177824 */ /* 0x000fe200028e060a */
[----:B------:R-:W-:Y:S01]  /*2e00*/  ISETP.GT.AND P2, PT, R13, RZ, P0 ;  /* 0x000000ff0d00720c */ /* 0x000fe20000744270 */
[----:B------:R-:W-:Y:S01]  /*2e10*/  BSSY B1, `(.L_x_55) ;  /* 0x0000008000017945 */ /* 0x000fe20003800000 */
[----:B------:R-:W-:Y:S01]  /*2e20*/  FFMA R17, R40, R11, R17 ;  /* 0x0000000b28117223 */ /* 0x000fe20000000011 */
[----:B---3--:R-:W-:Y:S02]  /*2e30*/  IADD3 R28, P6, R32, UR9, RZ ;  /* 0x00000009201c7c10 */ /* 0x008fe4000ffde0ff */
[----:B0-----:R-:W-:Y:S02]  /*2e40*/  IADD3 R18, P5, R26, R9, RZ ;  /* 0x000000091a127210 */ /* 0x001fe40007fbe0ff */
[----:B------:R0:W-:Y:S01]  /*2e50*/  @P4 STG.E desc[UR14][R22.64], R17 ;  /* 0x0000001116004986 */ /* 0x0001e2000c10190e */
[----:B------:R-:W-:-:S05]  /*2e60*/  IADD3.X R29, R33, UR10, RZ, P6, !PT ;  /* 0x0000000a211d7c10 */ /* 0x000fca000b7fe4ff */
[----:B------:R-:W-:Y:S05]  /*2e70*/  @!P2 BRA `(.L_x_56) ;  /* 0x000000000004a947 */ /* 0x000fea0003800000 */
[----:B------:R3:W5:Y:S02]  /*2e80*/  LDG.E.LTC128B R159, desc[UR14][R28.64] ;  /* 0x0000000e1c9f7981 */ /* 0x000764000c1e1920 */
.L_x_56:
[----:B------:R-:W-:Y:S05]  /*2e90*/  BSYNC B1 ;  /* 0x0000000000017941 */ /* 0x000fea0003800000 */
.L_x_55:
        /* <DEDUP_REMOVED lines=11> */
.L_x_58:
[----:B------:R-:W-:Y:S05]  /*2f50*/  BSYNC B1 ;  /* 0x0000000000017941 */ /* 0x000fea0003800000 */
.L_x_57:
        /* <DEDUP_REMOVED lines=10> */
.L_x_60:
[----:B------:R-:W-:Y:S05]  /*3000*/  BSYNC B1 ;  /* 0x0000000000017941 */ /* 0x000fea0003800000 */
.L_x_59:
[----:B0-----:R-:W-:Y:S01]  /*3010*/  IADD3 R24, P5, R26, R16, RZ ;  /* 0x000000101a187210 */ /* 0x001fe20007fbe0ff */
[----:B-----5:R-:W-:Y:S01]  /*3020*/  FMUL R30, R159, R12 ;  /* 0x0000000c9f1e7220 */ /* 0x020fe20000400000 */
[----:B------:R-:W-:Y:S01]  /*3030*/  ISETP.GT.AND P1, PT, R14, 0x28, PT ;  /* 0x000000280e00780c */ /* 0x000fe20003f24270 */
[----:B------:R-:W-:Y:S01]  /*3040*/  BSSY B1, `(.L_x_61) ;  /* 0x000000b000017945 */ /* 0x000fe20003800000 */
[----:B--2---:R-:W-:Y:S01]  /*3050*/  IADD3 R26, P6, R20, UR9, RZ ;  /* 0x00000009141a7c10 */ /* 0x004fe2000ffde0ff */
        /* <DEDUP_REMOVED lines=9> */
.L_x_62:
[----:B------:R-:W-:Y:S05]  /*30f0*/  BSYNC B1 ;  /* 0x0000000000017941 */ /* 0x000fea0003800000 */
.L_x_61:
[----:B-----5:R-:W-:Y:S01]  /*3100*/  FMUL R17, R159, R12 ;  /* 0x0000000c9f117220 */ /* 0x020fe20000400000 */
[----:B------:R-:W-:Y:S01]  /*3110*/  IMAD.X R31, R23, 0x1, R10, P5 ;  /* 0x00000001171f7824 */ /* 0x000fe200028e060a */
[----:B------:R-:W-:Y:S01]  /*3120*/  ISETP.GT.AND P2, PT, R13, RZ, P0 ;  /* 0x000000ff0d00720c */ /* 0x000fe20000744270 */
[----:B------:R-:W-:Y:S01]  /*3130*/  BSSY B1, `(.L_x_63) ;  /* 0x0000008000017945 */ /* 0x000fe20003800000 */
[----:B------:R-:W-:Y:S01]  /*3140*/  FFMA R17, R44, R11, R17 ;  /* 0x0000000b2c117223 */ /* 0x000fe20000000011 */
[----:B0-----:R-:W-:Y:S02]  /*3150*/  IADD3 R24, P6, R28, UR9, RZ ;  /* 0x000000091c187c10 */ /* 0x001fe4000ffde0ff */
[----:B----4-:R-:W-:Y:S02]  /*3160*/  IADD3 R32, P5, R18, R9, RZ ;  /* 0x0000000912207210 */ /* 0x010fe40007fbe0ff */
[----:B------:R0:W-:Y:S01]  /*3170*/  @P4 STG.E desc[UR14][R30.64], R17 ;  /* 0x000000111e004986 */ /* 0x0001e2000c10190e */
[----:B------:R-:W-:-:S05]  /*3180*/  IADD3.X R25, R29, UR10, RZ, P6, !PT ;  /* 0x0000000a1d197c10 */ /* 0x000fca000b7fe4ff */
[----:B------:R-:W-:Y:S05]  /*3190*/  @!P2 BRA `(.L_x_64) ;  /* 0x000000000004a947 */ /* 0x000fea0003800000 */
[----:B------:R4:W5:Y:S02]  /*31a0*/  LDG.E.LTC128B R159, desc[UR14][R24.64] ;  /* 0x0000000e189f7981 */ /* 0x000964000c1e1920 */
.L_x_64:
[----:B------:R-:W-:Y:S05]  /*31b0*/  BSYNC B1 ;  /* 0x0000000000017941 */ /* 0x000fea0003800000 */
.L_x_63:
        /* <DEDUP_REMOVED lines=11> */
.L_x_66:
[----:B------:R-:W-:Y:S05]  /*3270*/  BSYNC B1 ;  /* 0x0000000000017941 */ /* 0x000fea0003800000 */
.L_x_65:
        /* <DEDUP_REMOVED lines=10> */
.L_x_68:
[----:B------:R-:W-:Y:S05]  /*3320*/  BSYNC B1 ;  /* 0x0000000000017941 */ /* 0x000fea0003800000 */
.L_x_67:
[----:B------:R-:W-:Y:S01]  /*3330*/  IADD3 R18, P5, R18, R16, RZ ;  /* 0x0000001012127210 */ /* 0x000fe20007fbe0ff */
[----:B0----5:R-:W-:Y:S01]  /*3340*/  FMUL R20, R159, R12 ;  /* 0x0000000c9f147220 */ /* 0x021fe20000400000 */
[C---:B------:R-:W-:Y:S01]  /*3350*/  ISETP.GT.AND P1, PT, R14.reuse, 0x30, PT ;  /* 0x000000300e00780c */ /* 0x040fe20003f24270 */
[----:B------:R-:W-:Y:S01]  /*3360*/  BSSY B1, `(.L_x_69) ;  /* 0x000000b000017945 */ /* 0x000fe20003800000 */
[----:B------:R-:W-:Y:S01]  /*3370*/  ISETP.GT.AND P0, PT, R14, 0x31, PT ;  /* 0x000000310e00780c */ /* 0x000fe20003f04270 */
[----:B------:R-:W-:Y:S01]  /*3380*/  FFMA R47, R47, R11, R20 ;  /* 0x0000000b2f2f7223 */ /* 0x000fe20000000014 */
[----:B------:R-:W-:Y:S01]  /*3390*/  IMAD.X R19, R19, 0x1, R15, P5 ;  /* 0x0000000113137824 */ /* 0x000fe200028e060f */
[----:B------:R-:W-:Y:S02]  /*33a0*/  ISETP.GT.AND P4, PT, R13, RZ, P1 ;  /* 0x000000ff0d00720c */ /* 0x000fe40000f84270 */
[----:B------:R-:W-:Y:S02]  /*33b0*/  IADD3 R20, P6, R26, UR9, RZ ;  /* 0x000000091a147c10 */ /* 0x000fe4000ffde0ff */
[----:B------:R0:W-:Y:S01]  /*33c0*/  @P2 STG.E desc[UR14][R18.64], R47 ;  /* 0x0000002f12002986 */ /* 0x0001e2000c10190e */
[----:B------:R-:W-:-:S02]  /*33d0*/  IADD3 R22, P5, R30, R9, RZ ;  /* 0x000000091e167210 */ /* 0x000fc40007fbe0ff */
[----:B------:R-:W-:-:S06]  /*33e0*/  IADD3.X R21, R27, UR10, RZ, P6, !PT ;  /* 0x0000000a1b157c10 */ /* 0x000fcc000b7fe4ff */
[----:B------:R-:W-:Y:S05]  /*33f0*/  @!P4 BRA `(.L_x_70) ;  /* 0x000000000004c947 */ /* 0x000fea0003800000 */
[----:B------:R0:W5:Y:S02]  /*3400*/  LDG.E.LTC128B R159, desc[UR14][R20.64] ;  /* 0x0000000e149f7981 */ /* 0x000164000c1e1920 */
.L_x_70:
[----:B------:R-:W-:Y:S05]  /*3410*/  BSYNC B1 ;  /* 0x0000000000017941 */ /* 0x000fea0003800000 */
.L_x_69:
[----:B-----5:R-:W-:Y:S01]  /*3420*/  FMUL R17, R159, R12 ;  /* 0x0000000c9f117220 */ /* 0x020fe20000400000 */
[----:B------:R-:W-:Y:S01]  /*3430*/  IMAD.X R23, R31, 0x1, R10, P5 ;  /* 0x000000011f177824 */ /* 0x000fe200028e060a */
[----:B------:R-:W-:Y:S01]  /*3440*/  ISETP.GT.AND P2, PT, R13, RZ, P0 ;  /* 0x000000ff0d00720c */ /* 0x000fe20000744270 */
[----:B------:R-:W-:Y:S01]  /*3450*/  BSSY B1, `(.L_x_71) ;  /* 0x0000008000017945 */ /* 0x000fe20003800000 */
[----:B------:R-:W-:Y:S01]  /*3460*/  FFMA R17, R48, R11, R17 ;  /* 0x0000000b30117223 */ /* 0x000fe20000000011 */
[----:B0-----:R-:W-:Y:S02]  /*3470*/  IADD3 R18, P6, R24, UR9, RZ ;  /* 0x0000000918127c10 */ /* 0x001fe4000ffde0ff */
[----:B---3--:R-:W-:Y:S02]  /*3480*/  IADD3 R28, P5, R32, R9, RZ ;  /* 0x00000009201c7210 */ /* 0x008fe40007fbe0ff */
[----:B------:R0:W-:Y:S01]  /*3490*/  @P4 STG.E desc[UR14][R22.64], R17 ;  /* 0x0000001116004986 */ /* 0x0001e2000c10190e */
[----:B------:R-:W-:-:S05]  /*34a0*/  IADD3.X R19, R25, UR10, RZ, P6, !PT ;  /* 0x0000000a19137c10 */ /* 0x000fca000b7fe4ff */
[----:B------:R-:W-:Y:S05]  /*34b0*/  @!P2 BRA `(.L_x_72) ;  /* 0x000000000004a947 */ /* 0x000fea0003800000 */
[----:B------:R3:W5:Y:S02]  /*34c0*/  LDG.E.LTC128B R159, desc[UR14][R18.64] ;  /* 0x0000000e129f7981 */ /* 0x000764000c1e1920 */
.L_x_72:
[----:B------:R-:W-:Y:S05]  /*34d0*/  BSYNC B1 ;  /* 0x0000000000017941 */ /* 0x000fea0003800000 */
.L_x_71:
        /* <DEDUP_REMOVED lines=11> */
.L_x_74:
[----:B------:R-:W-:Y:S05]  /*3590*/  BSYNC B1 ;  /* 0x0000000000017941 */ /* 0x000fea0003800000 */
.L_x_73:
[----:B0----5:R-:W-:Y:S01]  /*35a0*/  FMUL R17, R159, R12 ;  /* 0x0000000c9f117220 */ /* 0x021fe20000400000 */
[----:B------:R-:W-:Y:S01]  /*35b0*/  IMAD.X R35, R31, 0x1, R15, P5 ;  /* 0x000000011f237824 */ /* 0x000fe200028e060f */
[----:B------:R-:W-:Y:S01]  /*35c0*/  ISETP.GT.AND P2, PT, R13, 0x8, P0 ;  /* 0x000000080d00780c */ /* 0x000fe20000744270 */
[----:B------:R-:W-:Y:S01]  /*35d0*/  BSSY B1, `(.L_x_75) ;  /* 0x0000007000017945 */ /* 0x000fe20003800000 */
[----:B------:R-:W-:Y:S01]  /*35e0*/  FFMA R17, R50, R11, R17 ;  /* 0x0000000b32117223 */ /* 0x000fe20000000011 */
[----:B----4-:R-:W-:-:S04]  /*35f0*/  IADD3 R24, P0, R24, UR7, RZ ;  /* 0x0000000718187c10 */ /* 0x010fc8000ff1e0ff */
[----:B------:R0:W-:Y:S01]  /*3600*/  @P1 STG.E desc[UR14][R34.64], R17 ;  /* 0x0000001122001986 */ /* 0x0001e2000c10190e */
[----:B------:R-:W-:-:S05]  /*3610*/  IADD3.X R25, R25, UR8, RZ, P0, !PT ;  /* 0x0000000819197c10 */ /* 0x000fca00087fe4ff */
[----:B------:R-:W-:Y:S05]  /*3620*/  @!P2 BRA `(.L_x_76) ;  /* 0x000000000004a947 */ /* 0x000fea0003800000 */
[----:B------:R4:W5:Y:S02]  /*3630*/  LDG.E.LTC128B R159, desc[UR14][R24.64] ;  /* 0x0000000e189f7981 */ /* 0x000964000c1e1920 */
.L_x_76:
[----:B------:R-:W-:Y:S05]  /*3640*/  BSYNC B1 ;  /* 0x0000000000017941 */ /* 0x000fea0003800000 */
.L_x_75:
[----:B----4-:R-:W-:Y:S01]  /*3650*/  IADD3 R24, P5, R32, R16, RZ ;  /* 0x0000001020187210 */ /* 0x010fe20007fbe0ff */
[----:B-----5:R-:W-:Y:S01]  /*3660*/  FMUL R26, R159, R12 ;  /* 0x0000000c9f1a7220 */ /* 0x020fe20000400000 */
        /* <DEDUP_REMOVED lines=12> */
.L_x_78:
[----:B------:R-:W-:Y:S05]  /*3730*/  BSYNC B1 ;  /* 0x0000000000017941 */ /* 0x000fea0003800000 */
.L_x_77:
[----:B0----5:R-:W-:Y:S01]  /*3740*/  FMUL R17, R159, R12 ;  /* 0x0000000c9f117220 */ /* 0x021fe20000400000 */
[----:B------:R-:W-:Y:S01]  /*3750*/  IMAD.X R31, R23, 0x1, R10, P5 ;  /* 0x00000001171f7824 */ /* 0x000fe200028e060a */
[----:B------:R-:W-:Y:S01]  /*3760*/  ISETP.GT.AND P2, PT, R13, RZ, P0 ;  /* 0x000000ff0d00720c */ /* 0x000fe20000744270 */
[----:B------:R-:W-:Y:S01]  /*3770*/  BSSY B1, `(.L_x_79) ;  /* 0x0000008000017945 */ /* 0x000fe20003800000 */
[----:B------:R-:W-:Y:S01]  /*3780*/  FFMA R17, R52, R11, R17 ;  /* 0x0000000b34117223 */ /* 0x000fe20000000011 */
[----:B----4-:R-:W-:Y:S02]  /*3790*/  IADD3 R24, P6, R18, UR9, RZ ;  /* 0x0000000912187c10 */ /* 0x010fe4000ffde0ff */
[----:B------:R-:W-:Y:S02]  /*37a0*/  IADD3 R32, P5, R28, R9, RZ ;  /* 0x000000091c207210 */ /* 0x000fe40007fbe0ff */
[----:B------:R0:W-:Y:S01]  /*37b0*/  @P4 STG.E desc[UR14][R30.64], R17 ;  /* 0x000000111e004986 */ /* 0x0001e2000c10190e */
[----:B------:R-:W-:-:S05]  /*37c0*/  IADD3.X R25, R19, UR10, RZ, P6, !PT ;  /* 0x0000000a13197c10 */ /* 0x000fca000b7fe4ff */
[----:B------:R-:W-:Y:S05]  /*37d0*/  @!P2 BRA `(.L_x_80) ;  /* 0x000000000004a947 */ /* 0x000fea0003800000 */
[----:B------:R4:W5:Y:S02]  /*37e0*/  LDG.E.LTC128B R159, desc[UR14][R24.64] ;  /* 0x0000000e189f7981 */ /* 0x000964000c1e1920 */
.L_x_80:
[----:B------:R-:W-:Y:S05]  /*37f0*/  BSYNC B1 ;  /* 0x0000000000017941 */ /* 0x000fea0003800000 */
.L_x_79:
        /* <DEDUP_REMOVED lines=11> */
.L_x_82:
[----:B------:R-:W-:Y:S05]  /*38b0*/  BSYNC B1 ;  /* 0x0000000000017941 */ /* 0x000fea0003800000 */
.L_x_81:
[----:B0----5:R-:W-:Y:S01]  /*38c0*/  FMUL R17, R159, R12 ;  /* 0x0000000c9f117220 */ /* 0x021fe20000400000 */
[----:B------:R-:W-:Y:S01]  /*38d0*/  IMAD.X R35, R23, 0x1, R15, P5 ;  /* 0x0000000117237824 */ /* 0x000fe200028e060f */
[----:B------:R-:W-:Y:S01]  /*38e0*/  ISETP.GT.AND P2, PT, R13, 0x8, P0 ;  /* 0x000000080d00780c */ /* 0x000fe20000744270 */
[----:B------:R-:W-:Y:S01]  /*38f0*/  BSSY B1, `(.L_x_83) ;  /* 0x0000007000017945 */ /* 0x000fe20003800000 */
[----:B------:R-:W-:Y:S01]  /*3900*/  FFMA R17, R54, R11, R17 ;  /* 0x0000000b36117223 */ /* 0x000fe20000000011 */
[----:B---3--:R-:W-:-:S04]  /*3910*/  IADD3 R18, P0, R18, UR7, RZ ;  /* 0x0000000712127c10 */ /* 0x008fc8000ff1e0ff */
[----:B------:R0:W-:Y:S01]  /*3920*/  @P1 STG.E desc[UR14][R34.64], R17 ;  /* 0x0000001122001986 */ /* 0x0001e2000c10190e */
[----:B------:R-:W-:-:S05]  /*3930*/  IADD3.X R19, R19, UR8, RZ, P0, !PT ;  /* 0x0000000813137c10 */ /* 0x000fca00087fe4ff */
[----:B------:R-:W-:Y:S05]  /*3940*/  @!P2 BRA `(.L_x_84) ;  /* 0x000000000004a947 */ /* 0x000fea0003800000 */
[----:B------:R3:W5:Y:S02]  /*3950*/  LDG.E.LTC128B R159, desc[UR14][R18.64] ;  /* 0x0000000e129f7981 */ /* 0x000764000c1e1920 */
.L_x_84:
[----:B------:R-:W-:Y:S05]  /*3960*/  BSYNC B1 ;  /* 0x0000000000017941 */ /* 0x000fea0003800000 */
.L_x_83:
[----:B---3--:R-:W-:Y:S01]  /*3970*/  IADD3 R18, P5, R28, R16, RZ ;  /* 0x000000101c127210 */ /* 0x008fe20007fbe0ff */
        /* <DEDUP_REMOVED lines=13> */
.L_x_86:
[----:B------:R-:W-:Y:S05]  /*3a50*/  BSYNC B1 ;  /* 0x0000000000017941 */ /* 0x000fea0003800000 */
.L_x_85:
[----:B0----5:R-:W-:Y:S01]  /*3a60*/  FMUL R17, R159, R12 ;  /* 0x0000000c9f117220 */ /* 0x021fe20000400000 */
[----:B------:R-:W-:Y:S01]  /*3a70*/  IMAD.X R23, R31, 0x1, R10, P5 ;  /* 0x000000011f177824 */ /* 0x000fe200028e060a */
[----:B------:R-:W-:Y:S01]  /*3a80*/  ISETP.GT.AND P2, PT, R13, RZ, P0 ;  /* 0x000000ff0d00720c */ /* 0x000fe20000744270 */
[----:B------:R-:W-:Y:S01]  /*3a90*/  BSSY B1, `(.L_x_87) ;  /* 0x0000008000017945 */ /* 0x000fe20003800000 */
[----:B------:R-:W-:Y:S01]  /*3aa0*/  FFMA R17, R56, R11, R17 ;  /* 0x0000000b38117223 */ /* 0x000fe20000000011 */
[----:B---3--:R-:W-:Y:S02]  /*3ab0*/  IADD3 R18, P6, R24, UR9, RZ ;  /* 0x0000000918127c10 */ /* 0x008fe4000ffde0ff */
[----:B--2---:R-:W-:Y:S02]  /*3ac0*/  IADD3 R28, P5, R32, R9, RZ ;  /* 0x00000009201c7210 */ /* 0x004fe40007fbe0ff */
[----:B------:R0:W-:Y:S01]  /*3ad0*/  @P4 STG.E desc[UR14][R22.64], R17 ;  /* 0x0000001116004986 */ /* 0x0001e2000c10190e */
[----:B------:R-:W-:-:S05]  /*3ae0*/  IADD3.X R19, R25, UR10, RZ, P6, !PT ;  /* 0x0000000a19137c10 */ /* 0x000fca000b7fe4ff */
[----:B------:R-:W-:Y:S05]  /*3af0*/  @!P2 BRA `(.L_x_88) ;  /* 0x000000000004a947 */ /* 0x000fea0003800000 */
[----:B------:R2:W5:Y:S02]  /*3b00*/  LDG.E.LTC128B R159, desc[UR14][R18.64] ;  /* 0x0000000e129f7981 */ /* 0x000564000c1e1920 */
.L_x_88:
[----:B------:R-:W-:Y:S05]  /*3b10*/  BSYNC B1 ;  /* 0x0000000000017941 */ /* 0x000fea0003800000 */
.L_x_87:
        /* <DEDUP_REMOVED lines=11> */
.L_x_90:
[----:B------:R-:W-:Y:S05]  /*3bd0*/  BSYNC B1 ;  /* 0x0000000000017941 */ /* 0x000fea0003800000 */
.L_x_89:
        /* <DEDUP_REMOVED lines=10> */
.L_x_92:
[----:B------:R-:W-:Y:S05]  /*3c80*/  BSYNC B1 ;  /* 0x0000000000017941 */ /* 0x000fea0003800000 */
.L_x_91:
        /* <DEDUP_REMOVED lines=14> */
.L_x_94:
[----:B------:R-:W-:Y:S05]  /*3d70*/  BSYNC B1 ;  /* 0x0000000000017941 */ /* 0x000fea0003800000 */
.L_x_93:
        /* <DEDUP_REMOVED lines=11> */
.L_x_96:
[----:B------:R-:W-:Y:S05]  /*3e30*/  BSYNC B1 ;  /* 0x0000000000017941 */ /* 0x000fea0003800000 */
.L_x_95:
        /* <DEDUP_REMOVED lines=11> */
.L_x_98:
[----:B------:R-:W-:Y:S05]  /*3ef0*/  BSYNC B1 ;  /* 0x0000000000017941 */ /* 0x000fea0003800000 */
.L_x_97:
[----:B0----5:R-:W-:Y:S01]  /*3f00*/  FMUL R17, R159, R12 ;  /* 0x0000000c9f117220 */ /* 0x021fe20000400000 */
[----:B------:R-:W-:Y:S01]  /*3f10*/  IMAD.X R35, R23, 0x1, R15, P5 ;  /* 0x0000000117237824 */ /* 0x000fe200028e060f */
[----:B------:R-:W-:Y:S01]  /*3f20*/  ISETP.GT.AND P2, PT, R13, 0x8, P0 ;  /* 0x000000080d00780c */ /* 0x000fe20000744270 */
[----:B------:R-:W-:Y:S01]  /*3f30*/  BSSY B1, `(.L_x_99) ;  /* 0x0000007000017945 */ /* 0x000fe20003800000 */
[----:B------:R-:W-:Y:S01]  /*3f40*/  FFMA R17, R62, R11, R17 ;  /* 0x0000000b3e117223 */ /* 0x000fe20000000011 */
[----:B--2---:R-:W-:-:S04]  /*3f50*/  IADD3 R18, P0, R18, UR7, RZ ;  /* 0x0000000712127c10 */ /* 0x004fc8000ff1e0ff */
[----:B------:R0:W-:Y:S01]  /*3f60*/  @P1 STG.E desc[UR14][R34.64], R17 ;  /* 0x0000001122001986 */ /* 0x0001e2000c10190e */
[----:B------:R-:W-:-:S05]  /*3f70*/  IADD3.X R19, R19, UR8, RZ, P0, !PT ;  /* 0x0000000813137c10 */ /* 0x000fca00087fe4ff */
[----:B------:R-:W-:Y:S05]  /*3f80*/  @!P2 BRA `(.L_x_100) ;  /* 0x000000000004a947 */ /* 0x000fea0003800000 */
[----:B------:R2:W5:Y:S02]  /*3f90*/  LDG.E.LTC128B R159, desc[UR14][R18.64] ;  /* 0x0000000e129f7981 */ /* 0x000564000c1e1920 */
.L_x_100:
[----:B------:R-:W-:Y:S05]  /*3fa0*/  BSYNC B1 ;  /* 0x0000000000017941 */ /* 0x000fea0003800000 */
.L_x_99:
[----:B--2---:R-:W-:Y:S01]  /*3fb0*/  IADD3 R18, P5, R28, R16, RZ ;  /* 0x000000101c127210 */ /* 0x004fe20007fbe0ff */
        /* <DEDUP_REMOVED lines=13> */
.L_x_102:
[----:B------:R-:W-:Y:S05]  /*4090*/  BSYNC B1 ;  /* 0x0000000000017941 */ /* 0x000fea0003800000 */
.L_x_101:
[----:B0----5:R-:W-:Y:S01]  /*40a0*/  FMUL R17, R159, R12 ;  /* 0x0000000c9f117220 */ /* 0x021fe20000400000 */
[----:B------:R-:W-:Y:S01]  /*40b0*/  IMAD.X R23, R31, 0x1, R10, P5 ;  /* 0x000000011f177824 */ /* 0x000fe200028e060a */
[----:B------:R-:W-:Y:S01]  /*40c0*/  ISETP.GT.AND P2, PT, R13, RZ, P0 ;  /* 0x000000ff0d00720c */ /* 0x000fe20000744270 */
[----:B------:R-:W-:Y:S01]  /*40d0*/  BSSY B1, `(.L_x_103) ;  /* 0x0000008000017945 */ /* 0x000fe20003800000 */
[----:B------:R-:W-:Y:S01]  /*40e0*/  FFMA R17, R64, R11, R17 ;  /* 0x0000000b40117223 */ /* 0x000fe20000000011 */
[----:B--2---:R-:W-:Y:S02]  /*40f0*/  IADD3 R18, P6, R24, UR9, RZ ;  /* 0x0000000918127c10 */ /* 0x004fe4000ffde0ff */
[----:B---3--:R-:W-:Y:S02]  /*4100*/  IADD3 R28, P5, R32, R9, RZ ;  /* 0x00000009201c7210 */ /* 0x008fe40007fbe0ff */
[----:B------:R0:W-:Y:S01]  /*4110*/  @P4 STG.E desc[UR14][R22.64], R17 ;  /* 0x0000001116004986 */ /* 0x0001e2000c10190e */
[----:B------:R-:W-:-:S05]  /*4120*/  IADD3.X R19, R25, UR10, RZ, P6, !PT ;  /* 0x0000000a19137c10 */ /* 0x000fca000b7fe4ff */
[----:B------:R-:W-:Y:S05]  /*4130*/  @!P2 BRA `(.L_x_104) ;  /* 0x000000000004a947 */ /* 0x000fea0003800000 */
[----:B------:R2:W5:Y:S02]  /*4140*/  LDG.E.LTC128B R159, desc[UR14][R18.64] ;  /* 0x0000000e129f7981 */ /* 0x000564000c1e1920 */
.L_x_104:
[----:B------:R-:W-:Y:S05]  /*4150*/  BSYNC B1 ;  /* 0x0000000000017941 */ /* 0x000fea0003800000 */
.L_x_103:
        /* <DEDUP_REMOVED lines=11> */
.L_x_106:
[----:B------:R-:W-:Y:S05]  /*4210*/  BSYNC B1 ;  /* 0x0000000000017941 */ /* 0x000fea0003800000 */
.L_x_105:
        /* <DEDUP_REMOVED lines=10> */
.L_x_108:
[----:B------:R-:W-:Y:S05]  /*42c0*/  BSYNC B1 ;  /* 0x0000000000017941 */ /* 0x000fea0003800000 */
.L_x_107:
        /* <DEDUP_REMOVED lines=14> */
.L_x_110:
[----:B------:R-:W-:Y:S05]  /*43b0*/  BSYNC B1 ;  /* 0x0000000000017941 */ /* 0x000fea0003800000 */
.L_x_109:
        /* <DEDUP_REMOVED lines=11> */
.L_x_112:
[----:B------:R-:W-:Y:S05]  /*4470*/  BSYNC B1 ;  /* 0x0000000000017941 */ /* 0x000fea0003800000 */
.L_x_111:
        /* <DEDUP_REMOVED lines=11> */
.L_x_114:
[----:B------:R-:W-:Y:S05]  /*4530*/  BSYNC B1 ;  /* 0x0000000000017941 */ /* 0x000fea0003800000 */
.L_x_113:
        /* <DEDUP_REMOVED lines=10> */
.L_x_116:
[----:B------:R-:W-:Y:S05]  /*45e0*/  BSYNC B1 ;  /* 0x0000000000017941 */ /* 0x000fea0003800000 */
.L_x_115:
        /* <DEDUP_REMOVED lines=14> */
.L_x_118:
[----:B------:R-:W-:Y:S05]  /*46d0*/  BSYNC B1 ;  /* 0x0000000000017941 */ /* 0x000fea0003800000 */
.L_x_117:
        /* <DEDUP_REMOVED lines=11> */
.L_x_120:
[----:B------:R-:W-:Y:S05]  /*4790*/  BSYNC B1 ;  /* 0x0000000000017941 */ /* 0x000fea0003800000 */
.L_x_119:
        /* <DEDUP_REMOVED lines=11> */
.L_x_122:
[----:B------:R-:W-:Y:S05]  /*4850*/  BSYNC B1 ;  /* 0x0000000000017941 */ /* 0x000fea0003800000 */
.L_x_121:
        /* <DEDUP_REMOVED lines=10> */
.L_x_124:
[----:B------:R-:W-:Y:S05]  /*4900*/  BSYNC B1 ;  /* 0x0000000000017941 */ /* 0x000fea0003800000 */
.L_x_123:
        /* <DEDUP_REMOVED lines=14> */
.L_x_126:
[----:B------:R-:W-:Y:S05]  /*49f0*/  BSYNC B1 ;  /* 0x0000000000017941 */ /* 0x000fea0003800000 */
.L_x_125:
        /* <DEDUP_REMOVED lines=11> */
.L_x_128:
[----:B------:R-:W-:Y:S05]  /*4ab0*/  BSYNC B1 ;  /* 0x0000000000017941 */ /* 0x000fea0003800000 */
.L_x_127:
        /* <DEDUP_REMOVED lines=11> */
.L_x_130:
[----:B------:R-:W-:Y:S05]  /*4b70*/  BSYNC B1 ;  /* 0x0000000000017941 */ /* 0x000fea0003800000 */
.L_x_129:
        /* <DEDUP_REMOVED lines=10> */
.L_x_132:
[----:B------:R-:W-:Y:S05]  /*4c20*/  BSYNC B1 ;  /* 0x0000000000017941 */ /* 0x000fea0003800000 */
.L_x_131:
        /* <DEDUP_REMOVED lines=14> */
.L_x_134:
[----:B------:R-:W-:Y:S05]  /*4d10*/  BSYNC B1 ;  /* 0x0000000000017941 */ /* 0x000fea0003800000 */
.L_x_133:
        /* <DEDUP_REMOVED lines=11> */
.L_x_136:
[----:B------:R-:W-:Y:S05]  /*4dd0*/  BSYNC B1 ;  /* 0x0000000000017941 */ /* 0x000fea0003800000 */
.L_x_135:
        /* <DEDUP_REMOVED lines=11> */
.L_x_138:
[----:B------:R-:W-:Y:S05]  /*4e90*/  BSYNC B1 ;  /* 0x0000000000017941 */ /* 0x000fea0003800000 */
.L_x_137:
        /* <DEDUP_REMOVED lines=10> */
.L_x_140:
[----:B------:R-:W-:Y:S05]  /*4f40*/  BSYNC B1 ;  /* 0x0000000000017941 */ /* 0x000fea0003800000 */
.L_x_139:
        /* <DEDUP_REMOVED lines=14> */
.L_x_142:
[----:B------:R-:W-:Y:S05]  /*5030*/  BSYNC B1 ;  /* 0x0000000000017941 */ /* 0x000fea0003800000 */
.L_x_141:
        /* <DEDUP_REMOVED lines=11> */
.L_x_144:
[----:B------:R-:W-:Y:S05]  /*50f0*/  BSYNC B1 ;  /* 0x0000000000017941 */ /* 0x000fea0003800000 */
.L_x_143:
        /* <DEDUP_REMOVED lines=11> */
.L_x_146:
[----:B------:R-:W-:Y:S05]  /*51b0*/  BSYNC B1 ;  /* 0x0000000000017941 */ /* 0x000fea0003800000 */
.L_x_145:
        /* <DEDUP_REMOVED lines=10> */
.L_x_148:
[----:B------:R-:W-:Y:S05]  /*5260*/  BSYNC B1 ;  /* 0x0000000000017941 */ /* 0x000fea0003800000 */
.L_x_147:
        /* <DEDUP_REMOVED lines=14> */
.L_x_150:
[----:B------:R-:W-:Y:S05]  /*5350*/  BSYNC B1 ;  /* 0x0000000000017941 */ /* 0x000fea0003800000 */
.L_x_149:
        /* <DEDUP_REMOVED lines=11> */
.L_x_152:
[----:B------:R-:W-:Y:S05]  /*5410*/  BSYNC B1 ;  /* 0x0000000000017941 */ /* 0x000fea0003800000 */
.L_x_151:
        /* <DEDUP_REMOVED lines=11> */
.L_x_154:
[----:B------:R-:W-:Y:S05]  /*54d0*/  BSYNC B1 ;  /* 0x0000000000017941 */ /* 0x000fea0003800000 */
.L_x_153:
        /* <DEDUP_REMOVED lines=10> */
.L_x_156:
[----:B------:R-:W-:Y:S05]  /*5580*/  BSYNC B1 ;  /* 0x0000000000017941 */ /* 0x000fea0003800000 */
.L_x_155:
        /* <DEDUP_REMOVED lines=14> */
.L_x_158:
[----:B------:R-:W-:Y:S05]  /*5670*/  BSYNC B1 ;  /* 0x0000000000017941 */ /* 0x000fea0003800000 */
.L_x_157:
        /* <DEDUP_REMOVED lines=11> */
.L_x_160:
[----:B------:R-:W-:Y:S05]  /*5730*/  BSYNC B1 ;  /* 0x0000000000017941 */ /* 0x000fea0003800000 */
.L_x_159:
        /* <DEDUP_REMOVED lines=11> */
.L_x_162:
[----:B------:R-:W-:Y:S05]  /*57f0*/  BSYNC B1 ;  /* 0x0000000000017941 */ /* 0x000fea0003800000 */
.L_x_161:
        /* <DEDUP_REMOVED lines=10> */
.L_x_164:
[----:B------:R-:W-:Y:S05]  /*58a0*/  BSYNC B1 ;  /* 0x0000000000017941 */ /* 0x000fea0003800000 */
.L_x_163:
        /* <DEDUP_REMOVED lines=14> */
.L_x_166:
[----:B------:R-:W-:Y:S05]  /*5990*/  BSYNC B1 ;  /* 0x0000000000017941 */ /* 0x000fea0003800000 */
.L_x_165:
        /* <DEDUP_REMOVED lines=11> */
.L_x_168:
[----:B------:R-:W-:Y:S05]  /*5a50*/  BSYNC B1 ;  /* 0x0000000000017941 */ /* 0x000fea0003800000 */
.L_x_167:
        /* <DEDUP_REMOVED lines=11> */
.L_x_170:
[----:B------:R-:W-:Y:S05]  /*5b10*/  BSYNC B1 ;  /* 0x0000000000017941 */ /* 0x000fea0003800000 */
.L_x_169:
        /* <DEDUP_REMOVED lines=10> */
.L_x_172:
[----:B------:R-:W-:Y:S05]  /*5bc0*/  BSYNC B1 ;  /* 0x0000000000017941 */ /* 0x000fea0003800000 */
.L_x_171:
        /* <DEDUP_REMOVED lines=14> */
.L_x_174:
[----:B------:R-:W-:Y:S05]  /*5cb0*/  BSYNC B1 ;  /* 0x0000000000017941 */ /* 0x000fea0003800000 */
.L_x_173:
        /* <DEDUP_REMOVED lines=11> */
.L_x_176:
[----:B------:R-:W-:Y:S05]  /*5d70*/  BSYNC B1 ;  /* 0x0000000000017941 */ /* 0x000fea0003800000 */
.L_x_175:
        /* <DEDUP_REMOVED lines=11> */
.L_x_178:
[----:B------:R-:W-:Y:S05]  /*5e30*/  BSYNC B1 ;  /* 0x0000000000017941 */ /* 0x000fea0003800000 */
.L_x_177:
        /* <DEDUP_REMOVED lines=10> */
.L_x_180:
[----:B------:R-:W-:Y:S05]  /*5ee0*/  BSYNC B1 ;  /* 0x0000000000017941 */ /* 0x000fea0003800000 */
.L_x_179:
        /* <DEDUP_REMOVED lines=14> */
.L_x_182:
[----:B------:R-:W-:Y:S05]  /*5fd0*/  BSYNC B1 ;  /* 0x0000000000017941 */ /* 0x000fea0003800000 */
.L_x_181:
        /* <DEDUP_REMOVED lines=11> */
.L_x_184:
[----:B------:R-:W-:Y:S05]  /*6090*/  BSYNC B1 ;  /* 0x0000000000017941 */ /* 0x000fea0003800000 */
.L_x_183:
        /* <DEDUP_REMOVED lines=11> */
.L_x_186:
[----:B------:R-:W-:Y:S05]  /*6150*/  BSYNC B1 ;  /* 0x0000000000017941 */ /* 0x000fea0003800000 */
.L_x_185:
        /* <DEDUP_REMOVED lines=10> */
.L_x_188:
[----:B------:R-:W-:Y:S05]  /*6200*/  BSYNC B1 ;  /* 0x0000000000017941 */ /* 0x000fea0003800000 */
.L_x_187:
        /* <DEDUP_REMOVED lines=14> */
.L_x_190:
[----:B------:R-:W-:Y:S05]  /*62f0*/  BSYNC B1 ;  /* 0x0000000000017941 */ /* 0x000fea0003800000 */
.L_x_189:
        /* <DEDUP_REMOVED lines=11> */
.L_x_192:
[----:B------:R-:W-:Y:S05]  /*63b0*/  BSYNC B1 ;  /* 0x0000000000017941 */ /* 0x000fea0003800000 */
.L_x_191:
        /* <DEDUP_REMOVED lines=11> */
.L_x_194:
[----:B------:R-:W-:Y:S05]  /*6470*/  BSYNC B1 ;  /* 0x0000000000017941 */ /* 0x000fea0003800000 */
.L_x_193:
        /* <DEDUP_REMOVED lines=10> */
.L_x_196:
[----:B------:R-:W-:Y:S05]  /*6520*/  BSYNC B1 ;  /* 0x0000000000017941 */ /* 0x000fea0003800000 */
.L_x_195:
        /* <DEDUP_REMOVED lines=14> */
.L_x_198:
[----:B------:R-:W-:Y:S05]  /*6610*/  BSYNC B1 ;  /* 0x0000000000017941 */ /* 0x000fea0003800000 */
.L_x_197:
        /* <DEDUP_REMOVED lines=11> */
.L_x_200:
[----:B------:R-:W-:Y:S05]  /*66d0*/  BSYNC B1 ;  /* 0x0000000000017941 */ /* 0x000fea0003800000 */
.L_x_199:
        /* <DEDUP_REMOVED lines=11> */
.L_x_202:
[----:B------:R-:W-:Y:S05]  /*6790*/  BSYNC B1 ;  /* 0x0000000000017941 */ /* 0x000fea0003800000 */
.L_x_201:
        /* <DEDUP_REMOVED lines=10> */
.L_x_204:
[----:B------:R-:W-:Y:S05]  /*6840*/  BSYNC B1 ;  /* 0x0000000000017941 */ /* 0x000fea0003800000 */
.L_x_203:
        /* <DEDUP_REMOVED lines=14> */
.L_x_206:
[----:B------:R-:W-:Y:S05]  /*6930*/  BSYNC B1 ;  /* 0x0000000000017941 */ /* 0x000fea0003800000 */
.L_x_205:
        /* <DEDUP_REMOVED lines=11> */
.L_x_208:
[----:B------:R-:W-:Y:S05]  /*69f0*/  BSYNC B1 ;  /* 0x0000000000017941 */ /* 0x000fea0003800000 */
.L_x_207:
        /* <DEDUP_REMOVED lines=11> */
.L_x_210:
[----:B------:R-:W-:Y:S05]  /*6ab0*/  BSYNC B1 ;  /* 0x0000000000017941 */ /* 0x000fea0003800000 */
.L_x_209:
        /* <DEDUP_REMOVED lines=10> */
.L_x_212:
[----:B------:R-:W-:Y:S05]  /*6b60*/  BSYNC B1 ;  /* 0x0000000000017941 */ /* 0x000fea0003800000 */
.L_x_211:
        /* <DEDUP_REMOVED lines=14> */
.L_x_214:
[----:B------:R-:W-:Y:S05]  /*6c50*/  BSYNC B1 ;  /* 0x0000000000017941 */ /* 0x000fea0003800000 */
.L_x_213:
        /* <DEDUP_REMOVED lines=11> */
.L_x_216:
[----:B------:R-:W-:Y:S05]  /*6d10*/  BSYNC B1 ;  /* 0x0000000000017941 */ /* 0x000fea0003800000 */
.L_x_215:
        /* <DEDUP_REMOVED lines=11> */
.L_x_218:
[----:B------:R-:W-:Y:S05]  /*6dd0*/  BSYNC B1 ;  /* 0x0000000000017941 */ /* 0x000fea0003800000 */
.L_x_217:
        /* <DEDUP_REMOVED lines=10> */
.L_x_220:
[----:B------:R-:W-:Y:S05]  /*6e80*/  BSYNC B1 ;  /* 0x0000000000017941 */ /* 0x000fea0003800000 */
.L_x_219:
        /* <DEDUP_REMOVED lines=14> */
.L_x_222:
[----:B------:R-:W-:Y:S05]  /*6f70*/  BSYNC B1 ;  /* 0x0000000000017941 */ /* 0x000fea0003800000 */
.L_x_221:
        /* <DEDUP_REMOVED lines=11> */
.L_x_224:
[----:B------:R-:W-:Y:S05]  /*7030*/  BSYNC B1 ;  /* 0x0000000000017941 */ /* 0x000fea0003800000 */
.L_x_223:
        /* <DEDUP_REMOVED lines=11> */
.L_x_226:
[----:B------:R-:W-:Y:S05]  /*70f0*/  BSYNC B1 ;  /* 0x0000000000017941 */ /* 0x000fea0003800000 */
.L_x_225:
        /* <DEDUP_REMOVED lines=10> */
.L_x_228:
[----:B------:R-:W-:Y:S05]  /*71a0*/  BSYNC B1 ;  /* 0x0000000000017941 */ /* 0x000fea0003800000 */
.L_x_227:
        /* <DEDUP_REMOVED lines=14> */
.L_x_230:
[----:B------:R-:W-:Y:S05]  /*7290*/  BSYNC B1 ;  /* 0x0000000000017941 */ /* 0x000fea0003800000 */
.L_x_229:
        /* <DEDUP_REMOVED lines=11> */
.L_x_232:
[----:B------:R-:W-:Y:S05]  /*7350*/  BSYNC B1 ;  /* 0x0000000000017941 */ /* 0x000fea0003800000 */
.L_x_231:
        /* <DEDUP_REMOVED lines=11> */
.L_x_234:
[----:B------:R-:W-:Y:S05]  /*7410*/  BSYNC B1 ;  /* 0x0000000000017941 */ /* 0x000fea0003800000 */
.L_x_233:
        /* <DEDUP_REMOVED lines=10> */
.L_x_236:
[----:B------:R-:W-:Y:S05]  /*74c0*/  BSYNC B1 ;  /* 0x0000000000017941 */ /* 0x000fea0003800000 */
.L_x_235:
        /* <DEDUP_REMOVED lines=14> */
.L_x_238:
[----:B------:R-:W-:Y:S05]  /*75b0*/  BSYNC B1 ;  /* 0x0000000000017941 */ /* 0x000fea0003800000 */
.L_x_237:
        /* <DEDUP_REMOVED lines=11> */
.L_x_240:
[----:B------:R-:W-:Y:S05]  /*7670*/  BSYNC B1 ;  /* 0x0000000000017941 */ /* 0x000fea0003800000 */
.L_x_239:
        /* <DEDUP_REMOVED lines=11> */
.L_x_242:
[----:B------:R-:W-:Y:S05]  /*7730*/  BSYNC B1 ;  /* 0x0000000000017941 */ /* 0x000fea0003800000 */
.L_x_241:
        /* <DEDUP_REMOVED lines=10> */
.L_x_244:
[----:B------:R-:W-:Y:S05]  /*77e0*/  BSYNC B1 ;  /* 0x0000000000017941 */ /* 0x000fea0003800000 */
.L_x_243:
        /* <DEDUP_REMOVED lines=14> */
.L_x_246:
[----:B------:R-:W-:Y:S05]  /*78d0*/  BSYNC B1 ;  /* 0x0000000000017941 */ /* 0x000fea0003800000 */
.L_x_245:
        /* <DEDUP_REMOVED lines=11> */
.L_x_248:
[----:B------:R-:W-:Y:S05]  /*7990*/  BSYNC B1 ;  /* 0x0000000000017941 */ /* 0x000fea0003800000 */
.L_x_247:
        /* <DEDUP_REMOVED lines=11> */
.L_x_250:
[----:B------:R-:W-:Y:S05]  /*7a50*/  BSYNC B1 ;  /* 0x0000000000017941 */ /* 0x000fea0003800000 */
.L_x_249:
        /* <DEDUP_REMOVED lines=10> */
.L_x_252:
[----:B------:R-:W-:Y:S05]  /*7b00*/  BSYNC B1 ;  /* 0x0000000000017941 */ /* 0x000fea0003800000 */
.L_x_251:
        /* <DEDUP_REMOVED lines=14> */
.L_x_254:
[----:B------:R-:W-:Y:S05]  /*7bf0*/  BSYNC B1 ;  /* 0x0000000000017941 */ /* 0x000fea0003800000 */
.L_x_253:
        /* <DEDUP_REMOVED lines=11> */
.L_x_256:
[----:B------:R-:W-:Y:S05]  /*7cb0*/  BSYNC B1 ;  /* 0x0000000000017941 */ /* 0x000fea0003800000 */
.L_x_255:
        /* <DEDUP_REMOVED lines=11> */
.L_x_258:
[----:B------:R-:W-:Y:S05]  /*7d70*/  BSYNC B1 ;  /* 0x0000000000017941 */ /* 0x000fea0003800000 */
.L_x_257:
        /* <DEDUP_REMOVED lines=10> */
.L_x_260:
[----:B------:R-:W-:Y:S05]  /*7e20*/  BSYNC B1 ;  /* 0x0000000000017941 */ /* 0x000fea0003800000 */
.L_x_259:
        /* <DEDUP_REMOVED lines=14> */
.L_x_262:
[----:B------:R-:W-:Y:S05]  /*7f10*/  BSYNC B1 ;  /* 0x0000000000017941 */ /* 0x000fea0003800000 */
.L_x_261:
[----:B0----5:R-:W-:Y:S01]  /*7f20*/  FMUL R17, R159, R12 ;  /* 0x0000000c9f117220 */ /* 0x021fe20000400000 */
[----:B------:R-:W-:Y:S01]  /*7f30*/  IMAD.X R23, R31, 0x1, R10, P6 ;  /* 0x000000011f177824 */ /* 0x000fe200030e060a */
[----:B------:R-:W-:Y:S01]  /*7f40*/  ISETP.GT.AND P2, PT, R13, RZ, P1 ;  /* 0x000000ff0d00720c */ /* 0x000fe20000f44270 */
[----:B------:R-:W-:Y:S01]  /*7f50*/  BSSY B1, `(.L_x_263) ;  /* 0x0000007000017945 */ /* 0x000fe20003800000 */
[----:B------:R-:W-:Y:S01]  /*7f60*/  FFMA R17, R144, R11, R17 ;  /* 0x0000000b90117223 */ /* 0x000fe20000000011 */
[----:B------:R-:W-:-:S04]  /*7f70*/  IADD3 R34, P0, R24, UR9, RZ ;  /* 0x0000000918227c10 */ /* 0x000fc8000ff1e0ff */
[----:B------:R0:W-:Y:S01]  /*7f80*/  @P5 STG.E desc[UR14][R22.64], R17 ;  /* 0x0000001116005986 */ /* 0x0001e2000c10190e */
[----:B------:R-:W-:-:S05]  /*7f90*/  IADD3.X R35, R25, UR10, RZ, P0, !PT ;  /* 0x0000000a19237c10 */ /* 0x000fca00087fe4ff */
[----:B------:R-:W-:Y:S05]  /*7fa0*/  @!P2 BRA `(.L_x_264) ;  /* 0x000000000004a947 */ /* 0x000fea0003800000 */
[----:B------:R0:W5:Y:S02]  /*7fb0*/  LDG.E.LTC128B R159, desc[UR14][R34.64] ;  /* 0x0000000e229f7981 */ /* 0x000164000c1e1920 */
.L_x_264:
[----:B------:R-:W-:Y:S05]  /*7fc0*/  BSYNC B1 ;  /* 0x0000000000017941 */ /* 0x000fea0003800000 */
.L_x_263:
[----:B--2---:R-:W-:Y:S01]  /*7fd0*/  IADD3 R18, P5, R32, R9, RZ ;  /* 0x0000000920127210 */ /* 0x004fe20007fbe0ff */
[----:B---3-5:R-:W-:Y:S01]  /*7fe0*/  FMUL R28, R159, R12 ;  /* 0x0000000c9f1c7220 */ /* 0x028fe20000400000 */
[----:B------:R-:W-:Y:S01]  /*7ff0*/  ISETP.GT.AND P4, PT, R13, 0x8, P4 ;  /* 0x000000080d00780c */ /* 0x000fe20002784270 */
[----:B------:R-:W-:Y:S01]  /*8000*/  BSSY B1, `(.L_x_265) ;  /* 0x000000a000017945 */ /* 0x000fe20003800000 */
[----:B------:R-:W-:Y:S01]  /*8010*/  IADD3 R26, P6, R26, UR7, RZ ;  /* 0x000000071a1a7c10 */ /* 0x000fe2000ffde0ff */
[----:B------:R-:W-:Y:S01]  /*8020*/  FFMA R145, R145, R11, R28 ;  /* 0x0000000b91917223 */ /* 0x000fe2000000001c */
[----:B------:R-:W-:Y:S01]  /*8030*/  IMAD.X R19, R33, 0x1, R10, P5 ;  /* 0x0000000121137824 */ /* 0x000fe200028e060a */
[----:B------:R-:W-:Y:S02]  /*8040*/  ISETP.GT.AND P0, PT, R14, 0xf8, PT ;  /* 0x000000f80e00780c */ /* 0x000fe40003f04270 */
[----:B------:R-:W-:Y:S02]  /*8050*/  IADD3 R28, P5, R30, R16, RZ ;  /* 0x000000101e1c7210 */ /* 0x000fe40007fbe0ff */
[----:B------:R2:W-:Y:S01]  /*8060*/  @P2 STG.E desc[UR14][R18.64], R145 ;  /* 0x0000009112002986 */ /* 0x0005e2000c10190e */
[----:B------:R-:W-:-:S03]  /*8070*/  IADD3.X R27, R27, UR8, RZ, P6, !PT ;  /* 0x000000081b1b7c10 */ /* 0x000fc6000b7fe4ff */
[----:B------:R-:W-:Y:S07]  /*8080*/  @!P4 BRA `(.L_x_266) ;  /* 0x000000000004c947 */ /* 0x000fee0003800000 */
[----:B------:R3:W5:Y:S02]  /*8090*/  LDG.E.LTC128B R159, desc[UR14][R26.64] ;  /* 0x0000000e1a9f7981 */ /* 0x000764000c1e1920 */
.L_x_266:
[----:B------:R-:W-:Y:S05]  /*80a0*/  BSYNC B1 ;  /* 0x0000000000017941 */ /* 0x000fea0003800000 */
.L_x_265:
[----:B0----5:R-:W-:Y:S01]  /*80b0*/  FMUL R17, R159, R12 ;  /* 0x0000000c9f117220 */ /* 0x021fe20000400000 */
[----:B------:R-:W-:Y:S01]  /*80c0*/  IMAD.X R29, R31, 0x1, R15, P5 ;  /* 0x000000011f1d7824 */ /* 0x000fe200028e060f */
[----:B------:R-:W-:Y:S01]  /*80d0*/  ISETP.GT.AND P1, PT, R13, 0x8, P1 ;  /* 0x000000080d00780c */ /* 0x000fe20000f24270 */
[----:B------:R-:W-:Y:S01]  /*80e0*/  BSSY B1, `(.L_x_267) ;  /* 0x0000008000017945 */ /* 0x000fe20003800000 */
[----:B------:R-:W-:Y:S01]  /*80f0*/  FFMA R17, R146, R11, R17 ;  /* 0x0000000b92117223 */ /* 0x000fe20000000011 */
[----:B----4-:R-:W-:Y:S02]  /*8100*/  IADD3 R24, P5, R24, UR7, RZ ;  /* 0x0000000718187c10 */ /* 0x010fe4000ffbe0ff */
[----:B------:R-:W-:Y:S02]  /*8110*/  ISETP.GT.AND P2, PT, R14, 0xf9, PT ;  /* 0x000000f90e00780c */ /* 0x000fe40003f44270 */
[----:B------:R0:W-:Y:S01]  /*8120*/  @P4 STG.E desc[UR14][R28.64], R17 ;  /* 0x000000111c004986 */ /* 0x0001e2000c10190e */
[----:B------:R-:W-:-:S05]  /*8130*/  IADD3.X R25, R25, UR8, RZ, P5, !PT ;  /* 0x0000000819197c10 */ /* 0x000fca000affe4ff */
[----:B------:R-:W-:Y:S05]  /*8140*/  @!P1 BRA `(.L_x_268) ;  /* 0x0000000000049947 */ /* 0x000fea0003800000 */
[----:B------:R4:W5:Y:S02]  /*8150*/  LDG.E.LTC128B R159, desc[UR14][R24.64] ;  /* 0x0000000e189f7981 */ /* 0x000964000c1e1920 */
.L_x_268:
[----:B------:R-:W-:Y:S05]  /*8160*/  BSYNC B1 ;  /* 0x0000000000017941 */ /* 0x000fea0003800000 */
.L_x_267:
[----:B----4-:R-:W-:Y:S01]  /*8170*/  IADD3 R24, P6, R32, R16, RZ ;  /* 0x0000001020187210 */ /* 0x010fe20007fde0ff */
[----:B-----5:R-:W-:Y:S01]  /*8180*/  FMUL R14, R159, R12 ;  /* 0x0000000c9f0e7220 */ /* 0x020fe20000400000 */
[----:B------:R-:W-:Y:S01]  /*8190*/  ISETP.GT.AND P4, PT, R13, RZ, P0 ;  /* 0x000000ff0d00720c */ /* 0x000fe20000784270 */
[----:B------:R-:W-:Y:S01]  /*81a0*/  BSSY B1, `(.L_x_269) ;  /* 0x0000009000017945 */ /* 0x000fe20003800000 */
[----:B---3--:R-:W-:Y:S01]  /*81b0*/  IADD3 R26, P5, R22, R9, RZ ;  /* 0x00000009161a7210 */ /* 0x008fe20007fbe0ff */
[----:B------:R-:W-:Y:S02]  /*81c0*/  IMAD.X R25, R33, 0x1, R15, P6 ;  /* 0x0000000121197824 */ /* 0x000fe400030e060f */
[----:B------:R-:W-:-:S05]  /*81d0*/  FFMA R147, R147, R11, R14 ;  /* 0x0000000b93937223 */ /* 0x000fca000000000e */
[----:B------:R3:W-:Y:S03]  /*81e0*/  @P1 STG.E desc[UR14][R24.64], R147 ;  /* 0x0000009318001986 */ /* 0x0007e6000c10190e */
[----:B------:R-:W-:Y:S05]  /*81f0*/  @!P4 BRA `(.L_x_270) ;  /* 0x00000000000cc947 */ /* 0x000fea0003800000 */
[----:B---3--:R-:W-:-:S04]  /*8200*/  IADD3 R24, P1, R20, UR9, RZ ;  /* 0x0000000914187c10 */ /* 0x008fc8000ff3e0ff */
[----:B------:R-:W-:-:S05]  /*8210*/  IADD3.X R25, R21, UR10, RZ, P1, !PT ;  /* 0x0000000a15197c10 */ /* 0x000fca0008ffe4ff */
[----:B------:R4:W5:Y:S04]  /*8220*/  LDG.E.LTC128B R159, desc[UR14][R24.64] ;  /* 0x0000000e189f7981 */ /* 0x000968000c1e1920 */
.L_x_270:
[----:B------:R-:W-:Y:S05]  /*8230*/  BSYNC B1 ;  /* 0x0000000000017941 */ /* 0x000fea0003800000 */
.L_x_269:
[----:B0----5:R-:W-:Y:S01]  /*8240*/  FMUL R17, R159, R12 ;  /* 0x0000000c9f117220 */ /* 0x021fe20000400000 */
[----:B------:R-:W-:Y:S01]  /*8250*/  IMAD.X R27, R23, 0x1, R10, P5 ;  /* 0x00000001171b7824 */ /* 0x000fe200028e060a */
[----:B------:R-:W-:Y:S01]  /*8260*/  ISETP.GT.AND P1, PT, R13, RZ, P2 ;  /* 0x000000ff0d00720c */ /* 0x000fe20001724270 */
[----:B------:R-:W-:Y:S01]  /*8270*/  BSSY B1, `(.L_x_271) ;  /* 0x0000008000017945 */ /* 0x000fe20003800000 */
[----:B------:R-:W-:Y:S01]  /*8280*/  FFMA R17, R148, R11, R17 ;  /* 0x0000000b94117223 */ /* 0x000fe20000000011 */
[----:B---34-:R-:W-:Y:S02]  /*8290*/  IADD3 R24, P6, R34, UR9, RZ ;  /* 0x0000000922187c10 */ /* 0x018fe4000ffde0ff */
[----:B------:R-:W-:Y:S02]  /*82a0*/  IADD3 R28, P5, R18, R9, RZ ;  /* 0x00000009121c7210 */ /* 0x000fe40007fbe0ff */
[----:B------:R0:W-:Y:S01]  /*82b0*/  @P4 STG.E desc[UR14][R26.64], R17 ;  /* 0x000000111a004986 */ /* 0x0001e2000c10190e */
[----:B------:R-:W-:-:S05]  /*82c0*/  IADD3.X R25, R35, UR10, RZ, P6, !PT ;  /* 0x0000000a23197c10 */ /* 0x000fca000b7fe4ff */
[----:B------:R-:W-:Y:S05]  /*82d0*/  @!P1 BRA `(.L_x_272) ;  /* 0x0000000000049947 */ /* 0x000fea0003800000 */
[----:B------:R3:W5:Y:S02]  /*82e0*/  LDG.E.LTC128B R159, desc[UR14][R24.64] ;  /* 0x0000000e189f7981 */ /* 0x000764000c1e1920 */
.L_x_272:
[----:B------:R-:W-:Y:S05]  /*82f0*/  BSYNC B1 ;  /* 0x0000000000017941 */ /* 0x000fea0003800000 */
.L_x_271:
[----:B-----5:R-:W-:Y:S01]  /*8300*/  FMUL R14, R159, R12 ;  /* 0x0000000c9f0e7220 */ /* 0x020fe20000400000 */
[----:B------:R-:W-:Y:S01]  /*8310*/  IMAD.X R29, R19, 0x1, R10, P5 ;  /* 0x00000001131d7824 */ /* 0x000fe200028e060a */
[----:B------:R-:W-:Y:S01]  /*8320*/  ISETP.GT.AND P0, PT, R13, 0x8, P0 ;  /* 0x000000080d00780c */ /* 0x000fe20000704270 */
[----:B------:R-:W-:Y:S01]  /*8330*/  BSSY B1, `(.L_x_273) ;  /* 0x0000008000017945 */ /* 0x000fe20003800000 */
[----:B------:R-:W-:Y:S01]  /*8340*/  FFMA R149, R149, R11, R14 ;  /* 0x0000000b95957223 */ /* 0x000fe2000000000e */
[----:B------:R-:W-:Y:S02]  /*8350*/  IADD3 R20, P4, R20, UR7, RZ ;  /* 0x0000000714147c10 */ /* 0x000fe4000ff9e0ff */
[----:B---3--:R-:W-:Y:S02]  /*8360*/  IADD3 R24, P5, R22, R16, RZ ;  /* 0x0000001016187210 */ /* 0x008fe40007fbe0ff */
[----:B------:R3:W-:Y:S01]  /*8370*/  @P1 STG.E desc[UR14][R28.64], R149 ;  /* 0x000000951c001986 */ /* 0x0007e2000c10190e */
[----:B------:R-:W-:-:S05]  /*8380*/  IADD3.X R21, R21, UR8, RZ, P4, !PT ;  /* 0x0000000815157c10 */ /* 0x000fca000a7fe4ff */
[----:B------:R-:W-:Y:S05]  /*8390*/  @!P0 BRA `(.L_x_274) ;  /* 0x0000000000048947 */ /* 0x000fea0003800000 */
[----:B------:R4:W5:Y:S02]  /*83a0*/  LDG.E.LTC128B R159, desc[UR14][R20.64] ;  /* 0x0000000e149f7981 */ /* 0x000964000c1e1920 */
.L_x_274:
[----:B------:R-:W-:Y:S05]  /*83b0*/  BSYNC B1 ;  /* 0x0000000000017941 */ /* 0x000fea0003800000 */
.L_x_273:
[----:B------:R-:W-:Y:S01]  /*83c0*/  ISETP.GT.AND P2, PT, R13, 0x8, P2 ;  /* 0x000000080d00780c */ /* 0x000fe20001744270 */
[----:B-----5:R-:W-:Y:S01]  /*83d0*/  FMUL R9, R159, R12 ;  /* 0x0000000c9f097220 */ /* 0x020fe20000400000 */
[----:B------:R-:W-:Y:S01]  /*83e0*/  IMAD.X R25, R23, 0x1, R15, P5 ;  /* 0x0000000117197824 */ /* 0x000fe200028e060f */
[----:B------:R-:W-:Y:S02]  /*83f0*/  BSSY B1, `(.L_x_275) ;  /* 0x0000007000017945 */ /* 0x000fe40003800000 */
[----:B------:R-:W-:-:S05]  /*8400*/  FFMA R9, R150, R11, R9 ;  /* 0x0000000b96097223 */ /* 0x000fca0000000009 */
[----:B------:R0:W-:Y:S01]  /*8410*/  @P0 STG.E desc[UR14][R24.64], R9 ;  /* 0x0000000918000986 */ /* 0x0001e2000c10190e */
[----:B----4-:R-:W-:-:S04]  /*8420*/  IADD3 R20, P0, R34, UR7, RZ ;  /* 0x0000000722147c10 */ /* 0x010fc8000ff1e0ff */
[----:B------:R-:W-:Y:S01]  /*8430*/  IADD3.X R21, R35, UR8, RZ, P0, !PT ;  /* 0x0000000823157c10 */ /* 0x000fe200087fe4ff */
[----:B------:R-:W-:Y:S08]  /*8440*/  @!P2 BRA `(.L_x_276) ;  /* 0x000000000004a947 */ /* 0x000ff00003800000 */
[----:B------:R4:W5:Y:S02]  /*8450*/  LDG.E.LTC128B R159, desc[UR14][R20.64] ;  /* 0x0000000e149f7981 */ /* 0x000964000c1e1920 */
.L_x_276:
[----:B------:R-:W-:Y:S05]  /*8460*/  BSYNC B1 ;  /* 0x0000000000017941 */ /* 0x000fea0003800000 */
.L_x_275:
[----:B------:R-:W-:Y:S05]  /*8470*/  @!P2 BRA `(.L_x_277) ;  /* 0x0000002c001ca947 */ /* 0x000fea0003800000 */
[----:B------:R-:W-:Y:S01]  /*8480*/  IADD3 R16, P0, R18, R16, RZ ;  /* 0x0000001012107210 */ /* 0x000fe20007f1e0ff */
[----:B-----5:R-:W-:-:S04]  /*8490*/  FMUL R10, R159, R12 ;  /* 0x0000000c9f0a7220 */ /* 0x020fc80000400000 */
[----:B0-----:R-:W-:Y:S02]  /*84a0*/  IMAD.X R17, R19, 0x1, R15, P0 ;  /* 0x0000000113117824 */ /* 0x001fe400000e060f */
[----:B------:R-:W-:-:S05]  /*84b0*/  FFMA R151, R151, R11, R10 ;  /* 0x0000000b97977223 */ /* 0x000fca000000000a */
[----:B------:R0:W-:Y:S01]  /*84c0*/  STG.E desc[UR14][R16.64], R151 ;  /* 0x0000009710007986 */ /* 0x0001e2000c10190e */
[----:B------:R-:W-:Y:S05]  /*84d0*/  BRA `(.L_x_277) ;  /* 0x0000002c00047947 */ /* 0x000fea0003800000 */
.L_x_26:
[----:B------:R-:W-:Y:S01]  /*84e0*/  ULDC.64 UR8, c[0x0][0x6c0] ;  /* 0x0001b00000087ab9 */ /* 0x000fe20000000a00 */
[----:B------:R-:W-:Y:S01]  /*84f0*/  ISETP.GT.AND P2, PT, R14, 0x1, PT ;  /* 0x000000010e00780c */ /* 0x000fe20003f44270 */
[-C--:B--2---:R-:W-:Y:S01]  /*8500*/  FMUL R15, R24, R11.reuse ;  /* 0x0000000b180f7220 */ /* 0x084fe20000400000 */
[----:B------:R-:W-:Y:S01]  /*8510*/  LEA R18, P1, R156, UR8, 0x2 ;  /* 0x000000089c127c11 */ /* 0x000fe2000f8210ff */
[-C--:B------:R-:W-:Y:S01]  /*8520*/  FMUL R25, R25, R11.reuse ;  /* 0x0000000b19197220 */ /* 0x080fe20000400000 */
[C---:B------:R-:W-:Y:S01]  /*8530*/  ISETP.GT.AND P4, PT, R13.reuse, RZ, P2 ;  /* 0x000000ff0d00720c */ /* 0x040fe20001784270 */
[----:B------:R-:W-:Y:S01]  /*8540*/  IMAD.SHL.U32 R10, R16, 0x20, RZ ;  /* 0x00000020100a7824 */ /* 0x000fe200078e00ff */
[----:B------:R-:W-:Y:S01]  /*8550*/  LEA.HI.X R19, R156, UR9, R165, 0x2, P1 ;  /* 0x000000099c137c11 */ /* 0x000fe200088f14a5 */
[-C--:B------:R-:W-:Y:S01]  /*8560*/  FMUL R153, R26, R11.reuse ;  /* 0x0000000b1a997220 */ /* 0x080fe20000400000 */
[----:B------:R-:W-:Y:S01]  /*8570*/  ISETP.GT.AND P1, PT, R13, 0x8, P0 ;  /* 0x000000080d00780c */ /* 0x000fe20000724270 */
[-C--:B------:R-:W-:Y:S01]  /*8580*/  FMUL R27, R27, R11.reuse ;  /* 0x0000000b1b1b7220 */ /* 0x080fe20000400000 */
[C-C-:B------:R-:W-:Y:S01]  /*8590*/  SHF.L.U64.HI R9, R16.reuse, 0x5, R17.reuse ;  /* 0x0000000510097819 */ /* 0x140fe20000010211 */
[----:B------:R-:W-:Y:S01]  /*85a0*/  @P5 STG.E desc[UR14][R18.64], R15 ;  /* 0x0000000f12005986 */ /* 0x000fe2000c10190e */
[-C--:B------:R-:W-:Y:S01]  /*85b0*/  LEA R20, P5, R16, R18.reuse, 0x2 ;  /* 0x0000001210147211 */ /* 0x080fe200078a10ff */
[-C--:B------:R-:W-:Y:S01]  /*85c0*/  FMUL R155, R28, R11.reuse ;  /* 0x0000000b1c9b7220 */ /* 0x080fe20000400000 */
[----:B------:R-:W-:Y:S01]  /*85d0*/  ISETP.GT.AND P0, PT, R14, 0x8, PT ;  /* 0x000000080e00780c */ /* 0x000fe20003f04270 */
[----:B------:R-:W-:Y:S01]  /*85e0*/  FMUL R29, R29, R11 ;  /* 0x0000000b1d1d7220 */ /* 0x000fe20000400000 */
[----:B------:R-:W-:Y:S01]  /*85f0*/  LEA.HI.X R21, R16, R19, R17, 0x2, P5 ;  /* 0x0000001310157211 */ /* 0x000fe200028f1411 */
[-C--:B------:R-:W-:Y:S01]  /*8600*/  FMUL R31, R31, R11.reuse ;  /* 0x0000000b1f1f7220 */ /* 0x080fe20000400000 */
[----:B------:R-:W-:Y:S01]  /*8610*/  ISETP.GT.AND P2, PT, R13, 0x8, P2 ;  /* 0x000000080d00780c */ /* 0x000fe20001744270 */
[-C--:B------:R-:W-:Y:S01]  /*8620*/  FMUL R33, R33, R11.reuse ;  /* 0x0000000b21217220 */ /* 0x080fe20000400000 */
[----:B------:R-:W-:Y:S01]  /*8630*/  ISETP.GT.AND P5, PT, R13, RZ, P0 ;  /* 0x000000ff0d00720c */ /* 0x000fe200007a4270 */
[----:B------:R-:W-:Y:S01]  /*8640*/  @P1 IMAD.MOV.U32 R16, RZ, RZ, R18 ;  /* 0x000000ffff101224 */ /* 0x000fe200078e0012 */
[----:B------:R0:W-:Y:S01]  /*8650*/  @P4 STG.E desc[UR14][R20.64], R25 ;  /* 0x0000001914004986 */ /* 0x0001e2000c10190e */
[--C-:B------:R-:W-:Y:S01]  /*8660*/  @P1 IMAD.MOV.U32 R17, RZ, RZ, R19.reuse ;  /* 0x000000ffff111224 */ /* 0x100fe200078e0013 */
[C---:B------:R-:W-:Y:S01]  /*8670*/  IADD3 R22, P4, R10.reuse, R18, RZ ;  /* 0x000000120a167210 */ /* 0x040fe20007f9e0ff */
[-C--:B------:R-:W-:Y:S01]  /*8680*/  FMUL R35, R35, R11.reuse ;  /* 0x0000000b23237220 */ /* 0x080fe20000400000 */
[----:B------:R-:W-:Y:S01]  /*8690*/  IADD3 R24, P6, R10, R20, RZ ;  /* 0x000000140a187210 */ /* 0x000fe20007fde0ff */
[-C--:B------:R-:W-:Y:S01]  /*86a0*/  FMUL R37, R37, R11.reuse ;  /* 0x0000000b25257220 */ /* 0x080fe20000400000 */
[----:B------:R1:W-:Y:S01]  /*86b0*/  @P1 STG.E desc[UR14][R16.64+0x20], R153 ;  /* 0x0000209910001986 */ /* 0x0003e2000c10190e */
[----:B------:R-:W-:Y:S01]  /*86c0*/  ISETP.GT.AND P1, PT, R14, 0x9, PT ;  /* 0x000000090e00780c */ /* 0x000fe20003f24270 */
[----:B------:R-:W-:Y:S01]  /*86d0*/  IMAD.X R23, R9, 0x1, R19, P4 ;  /* 0x0000000109177824 */ /* 0x000fe200020e0613 */
[C---:B------:R-:W-:Y:S01]  /*86e0*/  ISETP.GT.AND P0, PT, R13.reuse, 0x8, P0 ;  /* 0x000000080d00780c */ /* 0x040fe20000704270 */
[----:B------:R2:W-:Y:S01]  /*86f0*/  @P2 STG.E desc[UR14][R20.64+0x20], R27 ;  /* 0x0000201b14002986 */ /* 0x0005e2000c10190e */
[----:B------:R-:W-:Y:S01]  /*8700*/  ISETP.GT.AND P4, PT, R13, RZ, P1 ;  /* 0x000000ff0d00720c */ /* 0x000fe20000f84270 */
[----:B0-----:R-:W-:Y:S01]  /*8710*/  IMAD.X R25, R9, 0x1, R21, P6 ;  /* 0x0000000109197824 */ /* 0x001fe200030e0615 */
[----:B------:R-:W-:Y:S01]  /*8720*/  IADD3 R15, P2, R10, 0x20, RZ ;  /* 0x000000200a0f7810 */ /* 0x000fe20007f5e0ff */
[----:B------:R-:W-:Y:S01]  /*8730*/  @P5 STG.E desc[UR14][R22.64], R155 ;  /* 0x0000009b16005986 */ /* 0x000fe2000c10190e */
[----:B------:R-:W-:Y:S01]  /*8740*/  ISETP.GT.AND P1, PT, R13, 0x8, P1 ;  /* 0x000000080d00780c */ /* 0x000fe20000f24270 */
[----:B------:R-:W-:Y:S01]  /*8750*/  FMUL R39, R39, R11 ;  /* 0x0000000b27277220 */ /* 0x000fe20000400000 */
[----:B------:R-:W-:Y:S01]  /*8760*/  IADD3 R18, P5, R15, R18, RZ ;  /* 0x000000120f127210 */ /* 0x000fe20007fbe0ff */
[----:B-1----:R-:W-:-:S02]  /*8770*/  IMAD.X R16, RZ, RZ, R9, P2 ;  /* 0x000000ffff107224 */ /* 0x002fc400010e0609 */
[-C--:B------:R-:W-:Y:S01]  /*8780*/  FMUL R17, R30, R11.reuse ;  /* 0x0000000b1e117220 */ /* 0x080fe20000400000 */
[----:B------:R-:W-:Y:S01]  /*8790*/  ISETP.GT.AND P2, PT, R14, 0x10, PT ;  /* 0x000000100e00780c */ /* 0x000fe20003f44270 */
[-C--:B------:R-:W-:Y:S01]  /*87a0*/  FMUL R153, R32, R11.reuse ;  /* 0x0000000b20997220 */ /* 0x080fe20000400000 */
[----:B------:R-:W-:Y:S01]  /*87b0*/  IMAD.X R19, R16, 0x1, R19, P5 ;  /* 0x0000000110137824 */ /* 0x000fe200028e0613 */
[----:B------:R-:W-:Y:S01]  /*87c0*/  IADD3 R26, P6, R10, R22, RZ ;  /* 0x000000160a1a7210 */ /* 0x000fe20007fde0ff */
[----:B------:R-:W-:Y:S01]  /*87d0*/  @P4 STG.E desc[UR14][R24.64], R29 ;  /* 0x0000001d18004986 */ /* 0x000fe2000c10190e */
[----:B--2---:R-:W-:Y:S01]  /*87e0*/  IADD3 R20, P4, R15, R20, RZ ;  /* 0x000000140f147210 */ /* 0x004fe20007f9e0ff */
[----:B------:R-:W-:Y:S01]  /*87f0*/  FMUL R41, R41, R11 ;  /* 0x0000000b29297220 */ /* 0x000fe20000400000 */
[----:B------:R-:W-:Y:S01]  /*8800*/  ISETP.GT.AND P5, PT, R13, RZ, P2 ;  /* 0x000000ff0d00720c */ /* 0x000fe200017a4270 */
[----:B------:R0:W-:Y:S01]  /*8810*/  @P0 STG.E desc[UR14][R18.64], R17 ;  /* 0x0000001112000986 */ /* 0x0001e2000c10190e */
[----:B------:R-:W-:Y:S01]  /*8820*/  ISETP.GT.AND P0, PT, R14, 0x11, PT ;  /* 0x000000110e00780c */ /* 0x000fe20003f04270 */
[----:B------:R-:W-:-:S02]  /*8830*/  IMAD.X R21, R16, 0x1, R21, P4 ;  /* 0x0000000110157824 */ /* 0x000fc400020e0615 */
[-C--:B------:R-:W-:Y:S01]  /*8840*/  FMUL R43, R43, R11.reuse ;  /* 0x0000000b2b2b7220 */ /* 0x080fe20000400000 */
[----:B------:R-:W-:Y:S01]  /*8850*/  IMAD.X R27, R9, 0x1, R23, P6 ;  /* 0x00000001091b7824 */ /* 0x000fe200030e0617 */
[----:B------:R-:W-:Y:S01]  /*8860*/  ISETP.GT.AND P4, PT, R13, RZ, P0 ;  /* 0x000000ff0d00720c */ /* 0x000fe20000784270 */
[-C--:B------:R-:W-:Y:S01]  /*8870*/  FMUL R45, R45, R11.reuse ;  /* 0x0000000b2d2d7220 */ /* 0x080fe20000400000 */
[----:B------:R1:W-:Y:S01]  /*8880*/  @P1 STG.E desc[UR14][R20.64], R31 ;  /* 0x0000001f14001986 */ /* 0x0003e2000c10190e */
[----:B------:R-:W-:Y:S01]  /*8890*/  ISETP.GT.AND P1, PT, R13, 0x8, P2 ;  /* 0x000000080d00780c */ /* 0x000fe20001724270 */
[-C--:B------:R-:W-:Y:S01]  /*88a0*/  FMUL R47, R47, R11.reuse ;  /* 0x0000000b2f2f7220 */ /* 0x080fe20000400000 */
[----:B------:R-:W-:Y:S01]  /*88b0*/  IADD3 R28, P2, R10, R24, RZ ;  /* 0x000000180a1c7210 */ /* 0x000fe20007f5e0ff */
[-C--:B------:R-:W-:Y:S01]  /*88c0*/  FMUL R49, R49, R11.reuse ;  /* 0x0000000b31317220 */ /* 0x080fe20000400000 */
[----:B------:R-:W-:Y:S01]  /*88d0*/  @P5 STG.E desc[UR14][R26.64], R153 ;  /* 0x000000991a005986 */ /* 0x000fe2000c10190e */
[----:B0-----:R-:W-:Y:S01]  /*88e0*/  IADD3 R18, P5, R15, R22, RZ ;  /* 0x000000160f127210 */ /* 0x001fe20007fbe0ff */
[-C--:B------:R-:W-:Y:S01]  /*88f0*/  FMUL R17, R34, R11.reuse ;  /* 0x0000000b22117220 */ /* 0x080fe20000400000 */
[----:B------:R-:W-:Y:S01]  /*8900*/  IMAD.X R29, R9, 0x1, R25, P2 ;  /* 0x00000001091d7824 */ /* 0x000fe200010e0619 */
[----:B------:R-:W-:Y:S01]  /*8910*/  ISETP.GT.AND P0, PT, R13, 0x8, P0 ;  /* 0x000000080d00780c */ /* 0x000fe20000704270 */
[-C--:B------:R-:W-:Y:S01]  /*8920*/  FMUL R51, R51, R11.reuse ;  /* 0x0000000b33337220 */ /* 0x080fe20000400000 */
[----:B------:R-:W-:Y:S01]  /*8930*/  ISETP.GT.AND P2, PT, R14, 0x18, PT ;  /* 0x000000180e00780c */ /* 0x000fe20003f44270 */
[----:B------:R-:W-:Y:S01]  /*8940*/  IMAD.X R19, R16, 0x1, R23, P5 ;  /* 0x0000000110137824 */ /* 0x000fe200028e0617 */
[----:B------:R-:W-:Y:S01]  /*8950*/  @P4 STG.E desc[UR14][R28.64], R33 ;  /* 0x000000211c004986 */ /* 0x000fe2000c10190e */
[----:B-1----:R-:W-:Y:S01]  /*8960*/  IADD3 R20, P4, R15, R24, RZ ;  /* 0x000000180f147210 */ /* 0x002fe20007f9e0ff */
[-C--:B------:R-:W-:Y:S01]  /*8970*/  FMUL R31, R36, R11.reuse ;  /* 0x0000000b241f7220 */ /* 0x080fe20000400000 */
[----:B------:R-:W-:Y:S01]  /*8980*/  ISETP.GT.AND P5, PT, R13, RZ, P2 ;  /* 0x000000ff0d00720c */ /* 0x000fe200017a4270 */
[----:B------:R0:W-:Y:S01]  /*8990*/  @P1 STG.E desc[UR14][R18.64], R17 ;  /* 0x0000001112001986 */ /* 0x0001e2000c10190e */
[----:B------:R-:W-:Y:S01]  /*89a0*/  ISETP.GT.AND P1, PT, R14, 0x19, PT ;  /* 0x000000190e00780c */ /* 0x000fe20003f24270 */
[----:B------:R-:W-:Y:S01]  /*89b0*/  IMAD.X R21, R16, 0x1, R25, P4 ;  /* 0x0000000110157824 */ /* 0x000fe200020e0619 */
[C---:B------:R-:W-:Y:S01]  /*89c0*/  IADD3 R22, P6, R10.reuse, R26, RZ ;  /* 0x0000001a0a167210 */ /* 0x040fe20007fde0ff */
[-C--:B------:R-:W-:Y:S01]  /*89d0*/  FMUL R53, R53, R11.reuse ;  /* 0x0000000b35357220 */ /* 0x080fe20000400000 */
[----:B------:R-:W-:Y:S01]  /*89e0*/  ISETP.GT.AND P4, PT, R13, RZ, P1 ;  /* 0x000000ff0d00720c */ /* 0x000fe20000f84270 */
[-C--:B------:R-:W-:Y:S01]  /*89f0*/  FMUL R55, R55, R11.reuse ;  /* 0x0000000b37377220 */ /* 0x080fe20000400000 */
[----:B------:R1:W-:Y:S01]  /*8a00*/  @P0 STG.E desc[UR14][R20.64], R35 ;  /* 0x0000002314000986 */ /* 0x0003e2000c10190e */
[----:B------:R-:W-:Y:S01]  /*8a10*/  IMAD.X R23, R9, 0x1, R27, P6 ;  /* 0x0000000109177824 */ /* 0x000fe200030e061b */
[----:B------:R-:W-:Y:S01]  /*8a20*/  ISETP.GT.AND P0, PT, R13, 0x8, P2 ;  /* 0x000000080d00780c */ /* 0x000fe20001704270 */
[-C--:B------:R-:W-:Y:S01]  /*8a30*/  FMUL R57, R57, R11.reuse ;  /* 0x0000000b39397220 */ /* 0x080fe20000400000 */
[----:B------:R-:W-:Y:S01]  /*8a40*/  IADD3 R24, P2, R10, R28, RZ ;  /* 0x0000001c0a187210 */ /* 0x000fe20007f5e0ff */
[-C--:B0-----:R-:W-:Y:S01]  /*8a50*/  FMUL R17, R38, R11.reuse ;  /* 0x0000000b26117220 */ /* 0x081fe20000400000 */
[----:B------:R0:W-:Y:S01]  /*8a60*/  @P5 STG.E desc[UR14][R22.64], R31 ;  /* 0x0000001f16005986 */ /* 0x0001e2000c10190e */
[----:B------:R-:W-:Y:S01]  /*8a70*/  IADD3 R18, P5, R15, R26, RZ ;  /* 0x0000001a0f127210 */ /* 0x000fe20007fbe0ff */
        /* <DEDUP_REMOVED lines=9> */
[C---:B------:R-:W-:Y:S01]  /*8b10*/  ISETP.GT.AND P5, PT, R13.reuse, RZ, P2 ;  /* 0x000000ff0d00720c */ /* 0x040fe200017a4270 */
[----:B------:R1:W-:Y:S01]  /*8b20*/  @P0 STG.E desc[UR14][R18.64], R17 ;  /* 0x0000001112000986 */ /* 0x0003e2000c10190e */
[----:B------:R-:W-:Y:S01]  /*8b30*/  ISETP.GT.AND P0, PT, R14, 0x21, PT ;  /* 0x000000210e00780c */ /* 0x000fe20003f04270 */
[----:B------:R-:W-:Y:S01]  /*8b40*/  IMAD.X R21, R16, 0x1, R29, P4 ;  /* 0x0000000110157824 */ /* 0x000fe200020e061d */
[----:B------:R-:W-:Y:S01]  /*8b50*/  IADD3 R26, P6, R10, R22, RZ ;  /* 0x000000160a1a7210 */ /* 0x000fe20007fde0ff */
[-C--:B0-----:R-:W-:Y:S01]  /*8b60*/  FMUL R31, R40, R11.reuse ;  /* 0x0000000b281f7220 */ /* 0x081fe20000400000 */
[----:B------:R-:W-:Y:S01]  /*8b70*/  ISETP.GT.AND P4, PT, R13, RZ, P0 ;  /* 0x000000ff0d00720c */ /* 0x000fe20000784270 */
[-C--:B------:R-:W-:Y:S01]  /*8b80*/  FMUL R65, R65, R11.reuse ;  /* 0x0000000b41417220 */ /* 0x080fe20000400000 */
[----:B------:R0:W-:Y:S01]  /*8b90*/  @P1 STG.E desc[UR14][R20.64], R39 ;  /* 0x0000002714001986 */ /* 0x0001e2000c10190e */
[----:B------:R-:W-:Y:S01]  /*8ba0*/  IMAD.X R27, R9, 0x1, R23, P6 ;  /* 0x00000001091b7824 */ /* 0x000fe200030e0617 */
[----:B------:R-:W-:Y:S01]  /*8bb0*/  ISETP.GT.AND P1, PT, R13, 0x8, P2 ;  /* 0x000000080d00780c */ /* 0x000fe20001724270 */
[-C--:B------:R-:W-:Y:S01]  /*8bc0*/  FMUL R67, R67, R11.reuse ;  /* 0x0000000b43437220 */ /* 0x080fe20000400000 */
[----:B------:R-:W-:Y:S01]  /*8bd0*/  IADD3 R28, P2, R10, R24, RZ ;  /* 0x000000180a1c7210 */ /* 0x000fe20007f5e0ff */
[-C--:B-1----:R-:W-:Y:S01]  /*8be0*/  FMUL R17, R42, R11.reuse ;  /* 0x0000000b2a117220 */ /* 0x082fe20000400000 */
        /* <DEDUP_REMOVED lines=9> */
[----:B0-----:R-:W-:Y:S01]  /*8c80*/  IADD3 R20, P4, R15, R24, RZ ;  /* 0x000000180f147210 */ /* 0x001fe20007f9e0ff */
[-C--:B------:R-:W-:Y:S01]  /*8c90*/  FMUL R73, R73, R11.reuse ;  /* 0x0000000b49497220 */ /* 0x080fe20000400000 */
[C---:B------:R-:W-:Y:S01]  /*8ca0*/  ISETP.GT.AND P5, PT, R13.reuse, RZ, P2 ;  /* 0x000000ff0d00720c */ /* 0x040fe200017a4270 */
[----:B------:R0:W-:Y:S01]  /*8cb0*/  @P1 STG.E desc[UR14][R18.64], R17 ;  /* 0x0000001112001986 */ /* 0x0001e2000c10190e */
[----:B------:R-:W-:Y:S01]  /*8cc0*/  ISETP.GT.AND P1, PT, R14, 0x29, PT ;  /* 0x000000290e00780c */ /* 0x000fe20003f24270 */
[----:B------:R-:W-:Y:S01]  /*8cd0*/  IMAD.X R21, R16, 0x1, R25, P4 ;  /* 0x0000000110157824 */ /* 0x000fe200020e0619 */
[----:B------:R-:W-:Y:S01]  /*8ce0*/  IADD3 R22, P6, R10, R26, RZ ;  /* 0x0000001a0a167210 */ /* 0x000fe20007fde0ff */
[-C--:B-1----:R-:W-:Y:S01]  /*8cf0*/  FMUL R31, R44, R11.reuse ;  /* 0x0000000b2c1f7220 */ /* 0x082fe20000400000 */
        /* <DEDUP_REMOVED lines=137> */
[----:B------:R-:W-:Y:S01]  /*9590*/  ISETP.GT.AND P2, PT, R14, 0x58, PT ;  /* 0x000000580e00780c */ /* 0x000fe20003f44270 */
[-C--:B------:R-:W-:Y:S01]  /*95a0*/  FMUL R131, R131, R11.reuse ;  /* 0x0000000b83837220 */ /* 0x080fe20000400000 */
[C---:B------:R-:W-:Y:S01]  /*95b0*/  ISETP.GT.AND P0, PT, R13.reuse, 0x8, P0 ;  /* 0x000000080d00780c */ /* 0x040fe20000704270 */
[----:B------:R-:W-:Y:S01]  /*95c0*/  IMAD.X R19, R16, 0x1, R23, P5 ;  /* 0x0000000110137824 */ /* 0x000fe200028e0617 */
[----:B------:R-:W-:Y:S01]  /*95d0*/  @P4 STG.E desc[UR14][R28.64], R65 ;  /* 0x000000411c004986 */ /* 0x000fe2000c10190e */
[----:B------:R-:W-:Y:S01]  /*95e0*/  ISETP.GT.AND P5, PT, R13, RZ, P2 ;  /* 0x000000ff0d00720c */ /* 0x000fe200017a4270 */
[-C--:B------:R-:W-:Y:S01]  /*95f0*/  FMUL R133, R133, R11.reuse ;  /* 0x0000000b85857220 */ /* 0x080fe20000400000 */
[----:B0-----:R-:W-:Y:S01]  /*9600*/  IADD3 R20, P4, R15, R24, RZ ;  /* 0x000000180f147210 */ /* 0x001fe20007f9e0ff */
[----:B------:R0:W-:Y:S01]  /*9610*/  @P1 STG.E desc[UR14][R18.64], R17 ;  /* 0x0000001112001986 */ /* 0x0001e2000c10190e */
[----:B------:R-:W-:Y:S01]  /*9620*/  IADD3 R22, P6, R10, R26, RZ ;  /* 0x0000001a0a167210 */ /* 0x000fe20007fde0ff */
[-C--:B-1----:R-:W-:Y:S01]  /*9630*/  FMUL R31, R68, R11.reuse ;  /* 0x0000000b441f7220 */ /* 0x082fe20000400000 */
[----:B------:R-:W-:Y:S01]  /*9640*/  ISETP.GT.AND P1, PT, R14, 0x59, PT ;  /* 0x000000590e00780c */ /* 0x000fe20003f24270 */
[----:B------:R-:W-:Y:S01]  /*9650*/  IMAD.X R21, R16, 0x1, R25, P4 ;  /* 0x0000000110157824 */ /* 0x000fe200020e0619 */
[----:B------:R-:W-:Y:S01]  /*9660*/  ISETP.GT.AND P2, PT, R13, 0x8, P2 ;  /* 0x000000080d00780c */ /* 0x000fe20001744270 */
[----:B------:R-:W-:Y:S01]  /*9670*/  IMAD.X R23, R9, 0x1, R27, P6 ;  /* 0x0000000109177824 */ /* 0x000fe200030e061b */
[----:B------:R-:W-:Y:S01]  /*9680*/  ISETP.GT.AND P4, PT, R13, RZ, P1 ;  /* 0x000000ff0d00720c */ /* 0x000fe20000f84270 */
[-C--:B------:R-:W-:Y:S01]  /*9690*/  FMUL R135, R135, R11.reuse ;  /* 0x0000000b87877220 */ /* 0x080fe20000400000 */
[----:B------:R1:W-:Y:S01]  /*96a0*/  @P0 STG.E desc[UR14][R20.64], R67 ;  /* 0x0000004314000986 */ /* 0x0003e2000c10190e */
[----:B------:R-:W-:Y:S01]  /*96b0*/  IADD3 R24, P0, R10, R28, RZ ;  /* 0x0000001c0a187210 */ /* 0x000fe20007f1e0ff */
[-C--:B------:R-:W-:Y:S01]  /*96c0*/  FMUL R137, R137, R11.reuse ;  /* 0x0000000b89897220 */ /* 0x080fe20000400000 */
[----:B------:R-:W-:Y:S01]  /*96d0*/  ISETP.GT.AND P1, PT, R13, 0x8, P1 ;  /* 0x000000080d00780c */ /* 0x000fe20000f24270 */
[----:B------:R2:W-:Y:S01]  /*96e0*/  @P5 STG.E desc[UR14][R22.64], R31 ;  /* 0x0000001f16005986 */ /* 0x0005e2000c10190e */
[----:B0-----:R-:W-:Y:S01]  /*96f0*/  IADD3 R18, P5, R15, R26, RZ ;  /* 0x0000001a0f127210 */ /* 0x001fe20007fbe0ff */
[----:B------:R-:W-:Y:S01]  /*9700*/  IMAD.X R25, R9, 0x1, R29, P0 ;  /* 0x0000000109197824 */ /* 0x000fe200000e061d */
[----:B------:R-:W-:Y:S01]  /*9710*/  ISETP.GT.AND P0, PT, R14, 0x60, PT ;  /* 0x000000600e00780c */ /* 0x000fe20003f04270 */
[-C--:B------:R-:W-:Y:S01]  /*9720*/  FMUL R17, R70, R11.reuse ;  /* 0x0000000b46117220 */ /* 0x080fe20000400000 */
[----:B------:R-:W-:Y:S01]  /*9730*/  IADD3 R26, P6, R10, R22, RZ ;  /* 0x000000160a1a7210 */ /* 0x000fe20007fde0ff */
[----:B------:R-:W-:Y:S01]  /*9740*/  IMAD.X R19, R16, 0x1, R27, P5 ;  /* 0x0000000110137824 */ /* 0x000fe200028e061b */
[----:B------:R-:W-:Y:S01]  /*9750*/  @P4 STG.E desc[UR14][R24.64], R69 ;  /* 0x0000004518004986 */ /* 0x000fe2000c10190e */
[----:B-1----:R-:W-:Y:S01]  /*9760*/  IADD3 R20, P5, R15, R28, RZ ;  /* 0x0000001c0f147210 */ /* 0x002fe20007fbe0ff */
[----:B------:R-:W-:Y:S01]  /*9770*/  FMUL R139, R139, R11 ;  /* 0x0000000b8b8b7220 */ /* 0x000fe20000400000 */
[----:B------:R-:W-:Y:S01]  /*9780*/  ISETP.GT.AND P4, PT, R13, RZ, P0 ;  /* 0x000000ff0d00720c */ /* 0x000fe20000784270 */
[----:B------:R0:W-:Y:S01]  /*9790*/  @P2 STG.E desc[UR14][R18.64], R17 ;  /* 0x0000001112002986 */ /* 0x0001e2000c10190e */
[----:B------:R-:W-:Y:S01]  /*97a0*/  ISETP.GT.AND P2, PT, R14, 0x61, PT ;  /* 0x000000610e00780c */ /* 0x000fe20003f44270 */
[----:B------:R-:W-:-:S02]  /*97b0*/  IMAD.X R21, R16, 0x1, R29, P5 ;  /* 0x0000000110157824 */ /* 0x000fc400028e061d */
[-C--:B--2---:R-:W-:Y:S01]  /*97c0*/  FMUL R31, R72, R11.reuse ;  /* 0x0000000b481f7220 */ /* 0x084fe20000400000 */
[----:B------:R-:W-:Y:S01]  /*97d0*/  IMAD.X R27, R9, 0x1, R23, P6 ;  /* 0x00000001091b7824 */ /* 0x000fe200030e0617 */
[----:B------:R-:W-:Y:S01]  /*97e0*/  ISETP.GT.AND P5, PT, R13, RZ, P2 ;  /* 0x000000ff0d00720c */ /* 0x000fe200017a4270 */
[-C--:B------:R-:W-:Y:S01]  /*97f0*/  FMUL R141, R141, R11.reuse ;  /* 0x0000000b8d8d7220 */ /* 0x080fe20000400000 */
[----:B------:R1:W-:Y:S01]  /*9800*/  @P1 STG.E desc[UR14][R20.64], R71 ;  /* 0x0000004714001986 */ /* 0x0003e2000c10190e */
[----:B------:R-:W-:Y:S01]  /*9810*/  IADD3 R28, P1, R10, R24, RZ ;  /* 0x000000180a1c7210 */ /* 0x000fe20007f3e0ff */
[-C--:B------:R-:W-:Y:S01]  /*9820*/  FMUL R143, R143, R11.reuse ;  /* 0x0000000b8f8f7220 */ /* 0x080fe20000400000 */
[----:B------:R-:W-:Y:S01]  /*9830*/  ISETP.GT.AND P0, PT, R13, 0x8, P0 ;  /* 0x000000080d00780c */ /* 0x000fe20000704270 */
[-C--:B------:R-:W-:Y:S01]  /*9840*/  FMUL R145, R145, R11.reuse ;  /* 0x0000000b91917220 */ /* 0x080fe20000400000 */
[----:B------:R2:W-:Y:S01]  /*9850*/  @P4 STG.E desc[UR14][R26.64], R31 ;  /* 0x0000001f1a004986 */ /* 0x0005e2000c10190e */
[----:B0-----:R-:W-:Y:S01]  /*9860*/  IADD3 R18, P4, R15, R22, RZ ;  /* 0x000000160f127210 */ /* 0x001fe20007f9e0ff */
[----:B------:R-:W-:Y:S01]  /*9870*/  IMAD.X R29, R9, 0x1, R25, P1 ;  /* 0x00000001091d7824 */ /* 0x000fe200008e0619 */
[----:B------:R-:W-:Y:S01]  /*9880*/  ISETP.GT.AND P1, PT, R14, 0x68, PT ;  /* 0x000000680e00780c */ /* 0x000fe20003f24270 */
[-C--:B------:R-:W-:Y:S01]  /*9890*/  FMUL R17, R74, R11.reuse ;  /* 0x0000000b4a117220 */ /* 0x080fe20000400000 */
[----:B------:R-:W-:Y:S01]  /*98a0*/  ISETP.GT.AND P2, PT, R13, 0x8, P2 ;  /* 0x000000080d00780c */ /* 0x000fe20001744270 */
        /* <DEDUP_REMOVED lines=9> */
[-C--:B--2---:R-:W-:Y:S01]  /*9940*/  FMUL R31, R76, R11.reuse ;  /* 0x0000000b4c1f7220 */ /* 0x084fe20000400000 */
[----:B------:R-:W-:Y:S01]  /*9950*/  ISETP.GT.AND P5, PT, R13, RZ, P0 ;  /* 0x000000ff0d00720c */ /* 0x000fe200007a4270 */
[-C--:B------:R-:W-:Y:S01]  /*9960*/  FMUL R149, R149, R11.reuse ;  /* 0x0000000b95957220 */ /* 0x080fe20000400000 */
[----:B------:R1:W-:Y:S01]  /*9970*/  @P2 STG.E desc[UR14][R20.64], R75 ;  /* 0x0000004b14002986 */ /* 0x0003e2000c10190e */
[----:B------:R-:W-:Y:S01]  /*9980*/  IMAD.X R23, R9, 0x1, R27, P6 ;  /* 0x0000000109177824 */ /* 0x000fe200030e061b */
[----:B------:R-:W-:Y:S01]  /*9990*/  IADD3 R24, P2, R10, R28, RZ ;  /* 0x0000001c0a187210 */ /* 0x000fe20007f5e0ff */
[-C--:B------:R-:W-:Y:S01]  /*99a0*/  FMUL R151, R151, R11.reuse ;  /* 0x0000000b97977220 */ /* 0x080fe20000400000 */
[----:B------:R-:W-:Y:S01]  /*99b0*/  ISETP.GT.AND P1, PT, R13, 0x8, P1 ;  /* 0x000000080d00780c */ /* 0x000fe20000f24270 */
[----:B0-----:R-:W-:Y:S01]  /*99c0*/  FMUL R17, R78, R11 ;  /* 0x0000000b4e117220 */ /* 0x001fe20000400000 */
[----:B------:R0:W-:Y:S01]  /*99d0*/  @P4 STG.E desc[UR14][R22.64], R31 ;  /* 0x0000001f16004986 */ /* 0x0001e2000c10190e */
[----:B------:R-:W-:Y:S01]  /*99e0*/  IADD3 R18, P4, R15, R26, RZ ;  /* 0x0000001a0f127210 */ /* 0x000fe20007f9e0ff */
[----:B------:R-:W-:Y:S01]  /*99f0*/  IMAD.X R25, R9, 0x1, R29, P2 ;  /* 0x0000000109197824 */ /* 0x000fe200010e061d */
[----:B------:R-:W-:-:S02]  /*9a00*/  ISETP.GT.AND P2, PT, R14, 0x70, PT ;  /* 0x000000700e00780c */ /* 0x000fc40003f44270 */
[----:B------:R-:W-:Y:S01]  /*9a10*/  ISETP.GT.AND P0, PT, R13, 0x8, P0 ;  /* 0x000000080d00780c */ /* 0x000fe20000704270 */
[----:B------:R-:W-:Y:S01]  /*9a20*/  IMAD.X R19, R16, 0x1, R27, P4 ;  /* 0x0000000110137824 */ /* 0x000fe200020e061b */
[----:B------:R-:W-:Y:S01]  /*9a30*/  @P5 STG.E desc[UR14][R24.64], R77 ;  /* 0x0000004d18005986 */ /* 0x000fe2000c10190e */
[----:B-1----:R-:W-:Y:S02]  /*9a40*/  IADD3 R20, P5, R15, R28, RZ ;  /* 0x0000001c0f147210 */ /* 0x002fe40007fbe0ff */
[C---:B------:R-:W-:Y:S01]  /*9a50*/  ISETP.GT.AND P4, PT, R13.reuse, RZ, P2 ;  /* 0x000000ff0d00720c */ /* 0x040fe20001784270 */
[----:B------:R1:W-:Y:S01]  /*9a60*/  @P1 STG.E desc[UR14][R18.64], R17 ;  /* 0x0000001112001986 */ /* 0x0003e2000c10190e */
[----:B------:R-:W-:Y:S01]  /*9a70*/  ISETP.GT.AND P1, PT, R14, 0x71, PT ;  /* 0x000000710e00780c */ /* 0x000fe20003f24270 */
[----:B------:R-:W-:Y:S01]  /*9a80*/  IMAD.X R21, R16, 0x1, R29, P5 ;  /* 0x0000000110157824 */ /* 0x000fe200028e061d */
[----:B------:R-:W-:Y:S01]  /*9a90*/  IADD3 R26, P6, R10, R22, RZ ;  /* 0x000000160a1a7210 */ /* 0x000fe20007fde0ff */
[----:B0-----:R-:W-:Y:S01]  /*9aa0*/  FMUL R31, R80, R11 ;  /* 0x0000000b501f7220 */ /* 0x001fe20000400000 */
[----:B------:R-:W-:-:S02]  /*9ab0*/  ISETP.GT.AND P5, PT, R13, RZ, P1 ;  /* 0x000000ff0d00720c */ /* 0x000fc40000fa4270 */
[----:B------:R0:W-:Y:S01]  /*9ac0*/  @P0 STG.E desc[UR14][R20.64], R79 ;  /* 0x0000004f14000986 */ /* 0x0001e2000c10190e */
[----:B------:R-:W-:Y:S01]  /*9ad0*/  IMAD.X R27, R9, 0x1, R23, P6 ;  /* 0x00000001091b7824 */ /* 0x000fe200030e0617 */
[----:B------:R-:W-:Y:S02]  /*9ae0*/  IADD3 R28, P0, R10, R24, RZ ;  /* 0x000000180a1c7210 */ /* 0x000fe40007f1e0ff */
[----:B------:R-:W-:Y:S01]  /*9af0*/  ISETP.GT.AND P2, PT, R13, 0x8, P2 ;  /* 0x000000080d00780c */ /* 0x000fe20001744270 */
[----:B-1----:R-:W-:Y:S01]  /*9b00*/  FMUL R17, R82, R11 ;  /* 0x0000000b52117220 */ /* 0x002fe20000400000 */
[----:B------:R1:W-:Y:S01]  /*9b10*/  @P4 STG.E desc[UR14][R26.64], R31 ;  /* 0x0000001f1a004986 */ /* 0x0003e2000c10190e */
[----:B------:R-:W-:Y:S01]  /*9b20*/  IADD3 R18, P4, R15, R22, RZ ;  /* 0x000000160f127210 */ /* 0x000fe20007f9e0ff */
[----:B------:R-:W-:Y:S01]  /*9b30*/  IMAD.X R29, R9, 0x1, R25, P0 ;  /* 0x00000001091d7824 */ /* 0x000fe200000e0619 */
[----:B------:R-:W-:Y:S02]  /*9b40*/  ISETP.GT.AND P0, PT, R14, 0x78, PT ;  /* 0x000000780e00780c */ /* 0x000fe40003f04270 */
[----:B------:R-:W-:Y:S01]  /*9b50*/  ISETP.GT.AND P1, PT, R13, 0x8, P1 ;  /* 0x000000080d00780c */ /* 0x000fe20000f24270 */
[----:B------:R-:W-:Y:S01]  /*9b60*/  IMAD.X R19, R16, 0x1, R23, P4 ;  /* 0x0000000110137824 */ /* 0x000fe200020e0617 */
[----:B------:R-:W-:Y:S01]  /*9b70*/  @P5 STG.E desc[UR14][R28.64], R81 ;  /* 0x000000511c005986 */ /* 0x000fe2000c10190e */
[----:B0-----:R-:W-:-:S02]  /*9b80*/  IADD3 R20, P5, R15, R24, RZ ;  /* 0x000000180f147210 */ /* 0x001fc40007fbe0ff */
[C---:B------:R-:W-:Y:S01]  /*9b90*/  ISETP.GT.AND P4, PT, R13.reuse, RZ, P0 ;  /* 0x000000ff0d00720c */ /* 0x040fe20000784270 */
[----:B------:R0:W-:Y:S01]  /*9ba0*/  @P2 STG.E desc[UR14][R18.64], R17 ;  /* 0x0000001112002986 */ /* 0x0001e2000c10190e */
[----:B------:R-:W-:Y:S01]  /*9bb0*/  ISETP.GT.AND P2, PT, R14, 0x79, PT ;  /* 0x000000790e00780c */ /* 0x000fe20003f44270 */
[----:B------:R-:W-:Y:S01]  /*9bc0*/  IMAD.X R21, R16, 0x1, R25, P5 ;  /* 0x0000000110157824 */ /* 0x000fe200028e0619 */
[----:B------:R-:W-:Y:S01]  /*9bd0*/  IADD3 R22, P6, R10, R26, RZ ;  /* 0x0000001a0a167210 */ /* 0x000fe20007fde0ff */
[----:B-1----:R-:W-:Y:S01]  /*9be0*/  FMUL R31, R84, R11 ;  /* 0x0000000b541f7220 */ /* 0x002fe20000400000 */
[----:B------:R-:W-:Y:S02]  /*9bf0*/  ISETP.GT.AND P5, PT, R13, RZ, P2 ;  /* 0x000000ff0d00720c */ /* 0x000fe400017a4270 */
[----:B------:R1:W-:Y:S01]  /*9c00*/  @P1 STG.E desc[UR14][R20.64], R83 ;  /* 0x0000005314001986 */ /* 0x0003e2000c10190e */
[----:B------:R-:W-:Y:S01]  /*9c10*/  IMAD.X R23, R9, 0x1, R27, P6 ;  /* 0x0000000109177824 */ /* 0x000fe200030e061b */
[----:B------:R-:W-:-:S02]  /*9c20*/  IADD3 R24, P1, R10, R28, RZ ;  /* 0x0000001c0a187210 */ /* 0x000fc40007f3e0ff */
[----:B------:R-:W-:Y:S01]  /*9c30*/  ISETP.GT.AND P0, PT, R13, 0x8, P0 ;  /* 0x000000080d00780c */ /* 0x000fe20000704270 */
[----:B0-----:R-:W-:Y:S01]  /*9c40*/  FMUL R17, R86, R11 ;  /* 0x0000000b56117220 */ /* 0x001fe20000400000 */
[----:B------:R0:W-:Y:S01]  /*9c50*/  @P4 STG.E desc[UR14][R22.64], R31 ;  /* 0x0000001f16004986 */ /* 0x0001e2000c10190e */
[----:B------:R-:W-:Y:S01]  /*9c60*/  IADD3 R18, P4, R15, R26, RZ ;  /* 0x0000001a0f127210 */ /* 0x000fe20007f9e0ff */
[----:B------:R-:W-:Y:S01]  /*9c70*/  IMAD.X R25, R9, 0x1, R29, P1 ;  /* 0x0000000109197824 */ /* 0x000fe200008e061d */
[----:B------:R-:W-:Y:S02]  /*9c80*/  ISETP.GT.AND P1, PT, R14, 0x80, PT ;  /* 0x000000800e00780c */ /* 0x000fe40003f24270 */
[----:B------:R-:W-:Y:S01]  /*9c90*/  ISETP.GT.AND P2, PT, R13, 0x8, P2 ;  /* 0x000000080d00780c */ /* 0x000fe20001744270 */
[----:B------:R-:W-:Y:S01]  /*9ca0*/  IMAD.X R19, R16, 0x1, R27, P4 ;  /* 0x0000000110137824 */ /* 0x000fe200020e061b */
[----:B------:R-:W-:Y:S01]  /*9cb0*/  @P5 STG.E desc[UR14][R24.64], R85 ;  /* 0x0000005518005986 */ /* 0x000fe2000c10190e */
[----:B-1----:R-:W-:-:S02]  /*9cc0*/  IADD3 R20, P5, R15, R28, RZ ;  /* 0x0000001c0f147210 */ /* 0x002fc40007fbe0ff */
[C---:B------:R-:W-:Y:S01]  /*9cd0*/  ISETP.GT.AND P4, PT, R13.reuse, RZ, P1 ;  /* 0x000000ff0d00720c */ /* 0x040fe20000f84270 */
[----:B------:R1:W-:Y:S01]  /*9ce0*/  @P0 STG.E desc[UR14][R18.64], R17 ;  /* 0x0000001112000986 */ /* 0x0003e2000c10190e */
[----:B------:R-:W-:Y:S01]  /*9cf0*/  ISETP.GT.AND P0, PT, R14, 0x81, PT ;  /* 0x000000810e00780c */ /* 0x000fe20003f04270 */
[----:B------:R-:W-:Y:S01]  /*9d00*/  IMAD.X R21, R16, 0x1, R29, P5 ;  /* 0x0000000110157824 */ /* 0x000fe200028e061d */
[----:B------:R-:W-:Y:S01]  /*9d10*/  IADD3 R26, P6, R10, R22, RZ ;  /* 0x000000160a1a7210 */ /* 0x000fe20007fde0ff */
[----:B0-----:R-:W-:Y:S01]  /*9d20*/  FMUL R31, R88, R11 ;  /* 0x0000000b581f7220 */ /* 0x001fe20000400000 */
[----:B------:R-:W-:Y:S02]  /*9d30*/  ISETP.GT.AND P5, PT, R13, RZ, P0 ;  /* 0x000000ff0d00720c */ /* 0x000fe400007a4270 */
[----:B------:R0:W-:Y:S01]  /*9d40*/  @P2 STG.E desc[UR14][R20.64], R87 ;  /* 0x0000005714002986 */ /* 0x0001e2000c10190e */
[----:B------:R-:W-:Y:S01]  /*9d50*/  IMAD.X R27, R9, 0x1, R23, P6 ;  /* 0x00000001091b7824 */ /* 0x000fe200030e0617 */
[----:B------:R-:W-:-:S02]  /*9d60*/  IADD3 R28, P2, R10, R24, RZ ;  /* 0x000000180a1c7210 */ /* 0x000fc40007f5e0ff */
        /* <DEDUP_REMOVED lines=246> */
[C---:B------:R-:W-:Y:S01]  /*acd0*/  ISETP.GT.AND P0, PT, R13.reuse, 0x8, P0 ;  /* 0x000000080d00780c */ /* 0x040fe20000704270 */
[----:B------:R-:W-:Y:S01]  /*ace0*/  IMAD.X R19, R16, 0x1, R23, P4 ;  /* 0x0000000110137824 */ /* 0x000fe200020e0617 */
[----:B------:R-:W-:Y:S01]  /*acf0*/  @P5 STG.E desc[UR14][R28.64], R137 ;  /* 0x000000891c005986 */ /* 0x000fe2000c10190e */
[----:B------:R-:W-:-:S02]  /*ad00*/  ISETP.GT.AND P4, PT, R13, RZ, P2 ;  /* 0x000000ff0d00720c */ /* 0x000fc40001784270 */
        /* <DEDUP_REMOVED lines=8> */
[----:B------:R-:W-:Y:S02]  /*ad90*/  ISETP.GT.AND P5, PT, R13, RZ, P1 ;  /* 0x000000ff0d00720c */ /* 0x000fe40000fa4270 */
[----:B------:R1:W-:Y:S01]  /*ada0*/  @P0 STG.E desc[UR14][R20.64], R139 ;  /* 0x0000008b14000986 */ /* 0x0003e2000c10190e */
[----:B------:R-:W-:Y:S01]  /*adb0*/  IADD3 R24, P0, R10, R28, RZ ;  /* 0x0000001c0a187210 */ /* 0x000fe20007f1e0ff */
[----:B0-----:R-:W-:-:S02]  /*adc0*/  FMUL R17, R142, R11 ;  /* 0x0000000b8e117220 */ /* 0x001fc40000400000 */
[----:B------:R0:W-:Y:S01]  /*add0*/  @P4 STG.E desc[UR14][R22.64], R31 ;  /* 0x0000001f16004986 */ /* 0x0001e2000c10190e */
[----:B------:R-:W-:Y:S01]  /*ade0*/  IADD3 R18, P4, R15, R26, RZ ;  /* 0x0000001a0f127210 */ /* 0x000fe20007f9e0ff */
[----:B------:R-:W-:Y:S01]  /*adf0*/  IMAD.X R25, R9, 0x1, R29, P0 ;  /* 0x0000000109197824 */ /* 0x000fe200000e061d */
[----:B------:R-:W-:Y:S02]  /*ae00*/  ISETP.GT.AND P0, PT, R14, 0xf0, PT ;  /* 0x000000f00e00780c */ /* 0x000fe40003f04270 */
        /* <DEDUP_REMOVED lines=13> */
[----:B------:R-:W-:Y:S02]  /*aee0*/  ISETP.GT.AND P6, PT, R13, 0x8, P0 ;  /* 0x000000080d00780c */ /* 0x000fe400007c4270 */
[----:B------:R-:W-:Y:S01]  /*aef0*/  IADD3 R28, P0, R10, R24, RZ ;  /* 0x000000180a1c7210 */ /* 0x000fe20007f1e0ff */
[----:B-1----:R-:W-:Y:S01]  /*af00*/  FMUL R17, R146, R11 ;  /* 0x0000000b92117220 */ /* 0x002fe20000400000 */
[----:B------:R1:W-:Y:S01]  /*af10*/  @P4 STG.E desc[UR14][R26.64], R31 ;  /* 0x0000001f1a004986 */ /* 0x0003e2000c10190e */
[----:B------:R-:W-:Y:S02]  /*af20*/  IADD3 R18, P1, R15, R22, RZ ;  /* 0x000000160f127210 */ /* 0x000fe40007f3e0ff */
[----:B------:R-:W-:Y:S01]  /*af30*/  IMAD.X R29, R9, 0x1, R25, P0 ;  /* 0x00000001091d7824 */ /* 0x000fe200000e0619 */
[----:B------:R-:W-:-:S02]  /*af40*/  ISETP.GT.AND P0, PT, R14, 0xf8, PT ;  /* 0x000000f80e00780c */ /* 0x000fc40003f04270 */
[C---:B0-----:R-:W-:Y:S01]  /*af50*/  IADD3 R20, P4, R15.reuse, R24, RZ ;  /* 0x000000180f147210 */ /* 0x041fe20007f9e0ff */
[----:B------:R-:W-:Y:S01]  /*af60*/  IMAD.X R19, R16, 0x1, R23, P1 ;  /* 0x0000000110137824 */ /* 0x000fe200008e0617 */
[----:B------:R0:W-:Y:S01]  /*af70*/  @P5 STG.E desc[UR14][R28.64], R145 ;  /* 0x000000911c005986 */ /* 0x0001e2000c10190e */
[-C--:B------:R-:W-:Y:S02]  /*af80*/  IADD3 R22, P5, R10, R26.reuse, RZ ;  /* 0x0000001a0a167210 */ /* 0x080fe40007fbe0ff */
[----:B------:R-:W-:Y:S01]  /*af90*/  IMAD.X R21, R16, 0x1, R25, P4 ;  /* 0x0000000110157824 */ /* 0x000fe200020e0619 */
[----:B-1----:R-:W-:Y:S01]  /*afa0*/  IADD3 R26, P4, R15, R26, RZ ;  /* 0x0000001a0f1a7210 */ /* 0x002fe20007f9e0ff */
[----:B------:R0:W-:Y:S01]  /*afb0*/  @P6 STG.E desc[UR14][R18.64], R17 ;  /* 0x0000001112006986 */ /* 0x0001e2000c10190e */
[----:B------:R-:W-:Y:S01]  /*afc0*/  ISETP.GT.AND P1, PT, R14, 0xf9, PT ;  /* 0x000000f90e00780c */ /* 0x000fe20003f24270 */
[--C-:B------:R-:W-:Y:S01]  /*afd0*/  IMAD.X R23, R9, 0x1, R27.reuse, P5 ;  /* 0x0000000109177824 */ /* 0x100fe200028e061b */
[C---:B------:R-:W-:Y:S01]  /*afe0*/  ISETP.GT.AND P2, PT, R13.reuse, 0x8, P2 ;  /* 0x000000080d00780c */ /* 0x040fe20001744270 */
[----:B------:R-:W-:Y:S01]  /*aff0*/  IMAD.X R27, R16, 0x1, R27, P4 ;  /* 0x00000001101b7824 */ /* 0x000fe200020e061b */
[----:B------:R-:W-:-:S02]  /*b000*/  ISETP.GT.AND P6, PT, R13, RZ, P0 ;  /* 0x000000ff0d00720c */ /* 0x000fc400007c4270 */
[-C--:B------:R-:W-:Y:S02]  /*b010*/  IADD3 R24, P5, R10, R28.reuse, RZ ;  /* 0x0000001c0a187210 */ /* 0x080fe40007fbe0ff */
[C---:B------:R-:W-:Y:S02]  /*b020*/  ISETP.GT.AND P4, PT, R13.reuse, RZ, P1 ;  /* 0x000000ff0d00720c */ /* 0x040fe40000f84270 */
[----:B------:R-:W-:Y:S01]  /*b030*/  ISETP.GT.AND P0, PT, R13, 0x8, P0 ;  /* 0x000000080d00780c */ /* 0x000fe20000704270 */
[--C-:B------:R-:W-:Y:S01]  /*b040*/  IMAD.X R25, R9, 0x1, R29.reuse, P5 ;  /* 0x0000000109197824 */ /* 0x100fe200028e061d */
[----:B------:R-:W-:Y:S01]  /*b050*/  ISETP.GT.AND P1, PT, R13, 0x8, P1 ;  /* 0x000000080d00780c */ /* 0x000fe20000f24270 */
[-C--:B------:R-:W-:Y:S01]  /*b060*/  FMUL R9, R148, R11.reuse ;  /* 0x0000000b94097220 */ /* 0x080fe20000400000 */
[----:B------:R-:W-:Y:S01]  /*b070*/  IADD3 R14, P5, R15, R28, RZ ;  /* 0x0000001c0f0e7210 */ /* 0x000fe20007fbe0ff */
[----:B------:R-:W-:Y:S01]  /*b080*/  FMUL R13, R150, R11 ;  /* 0x0000000b960d7220 */ /* 0x000fe20000400000 */
[----:B------:R0:W-:Y:S03]  /*b090*/  @P2 STG.E desc[UR14][R20.64], R147 ;  /* 0x0000009314002986 */ /* 0x0001e6000c10190e */
[----:B------:R-:W-:Y:S01]  /*b0a0*/  IMAD.X R15, R16, 0x1, R29, P5 ;  /* 0x00000001100f7824 */ /* 0x000fe200028e061d */
[----:B------:R0:W-:Y:S04]  /*b0b0*/  @P6 STG.E desc[UR14][R22.64], R9 ;  /* 0x0000000916006986 */ /* 0x0001e8000c10190e */
[----:B------:R0:W-:Y:S04]  /*b0c0*/  @P4 STG.E desc[UR14][R24.64], R149 ;  /* 0x0000009518004986 */ /* 0x0001e8000c10190e */
[----:B------:R0:W-:Y:S04]  /*b0d0*/  @P0 STG.E desc[UR14][R26.64], R13 ;  /* 0x0000000d1a000986 */ /* 0x0001e8000c10190e */
[----:B------:R0:W-:Y:S02]  /*b0e0*/  @P1 STG.E desc[UR14][R14.64], R151 ;  /* 0x000000970e001986 */ /* 0x0001e4000c10190e */
.L_x_277:
[----:B------:R-:W-:Y:S05]  /*b0f0*/  BSYNC B0 ;  /* 0x0000000000007941 */ /* 0x000fea0003800000 */
.L_x_25:
[----:B------:R-:W-:Y:S01]  /*b100*/  ULDC UR8, c[0x0][0xc] ;  /* 0x0000030000087ab9 */ /* 0x000fe20000000800 */
[----:B------:R-:W-:Y:S01]  /*b110*/  ULDC UR9, c[0x0][0x10] ;  /* 0x0000040000097ab9 */ /* 0x000fe20000000800 */
[----:B0-----:R-:W0:Y:S01]  /*b120*/  LDC R9, c[0x0][0x14] ;  /* 0x00000500ff097b82 */ /* 0x001e220000000800 */
[----:B------:R-:W-:Y:S01]  /*b130*/  UIMAD.WIDE.U32 UR8, UR8, UR9, URZ ;  /* 0x00000009080872a5 */ /* 0x000fe2000f8e003f */
[----:B------:R-:W-:Y:S01]  /*b140*/  PRMT R13, RZ, 0x7610, R13 ;  /* 0x00007610ff0d7816 */ /* 0x000fe2000000000d */
[----:B------:R-:W-:Y:S02]  /*b150*/  IMAD.MOV.U32 R14, RZ, RZ, -0x1 ;  /* 0xffffffffff0e7424 */ /* 0x000fe400078e00ff */
[----:B------:R-:W-:Y:S02]  /*b160*/  IMAD.MOV.U32 R10, RZ, RZ, -0x1 ;  /* 0xffffffffff0a7424 */ /* 0x000fe400078e00ff */
[----:B0-----:R-:W-:-:S04]  /*b170*/  IMAD.WIDE.U32 R2, R9, UR8, R2 ;  /* 0x0000000809027c25 */ /* 0x001fc8000f8e0002 */
[----:B------:R-:W-:Y:S01]  /*b180*/  IMAD R9, R9, UR9, RZ ;  /* 0x0000000909097c24 */ /* 0x000fe2000f8e02ff */
[----:B------:R-:W-:Y:S02]  /*b190*/  ULDC.64 UR8, c[0x0][0x750] ;  /* 0x0001d40000087ab9 */ /* 0x000fe40000000a00 */
[----:B------:R-:W-:Y:S01]  /*b1a0*/  ISETP.GE.U32.AND P0, PT, R2, UR8, PT ;  /* 0x0000000802007c0c */ /* 0x000fe2000bf06070 */
[----:B------:R-:W-:Y:S02]  /*b1b0*/  IMAD.IADD R3, R3, 0x1, R9 ;  /* 0x0000000103037824 */ /* 0x000fe400078e0209 */
[----:B------:R-:W-:-:S03]  /*b1c0*/  IMAD.MOV.U32 R9, RZ, RZ, -0x1 ;  /* 0xffffffffff097424 */ /* 0x000fc600078e00ff */
[----:B------:R-:W-:-:S13]  /*b1d0*/  ISETP.GE.U32.AND.EX P0, PT, R3, UR9, PT, P0 ;  /* 0x0000000903007c0c */ /* 0x000fda000bf06100 */
[----:B------:R-:W-:Y:S05]  /*b1e0*/  @P0 BRA `(.L_x_278) ;  /* 0x0000000400600947 */ /* 0x000fea0003800000 */
[----:B------:R-:W0:Y:S01]  /*b1f0*/  S2R R24, SR_CTAID.X ;  /* 0x0000000000187919 */ /* 0x000e220000002500 */
[----:B----4-:R-:W4:Y:S01]  /*b200*/  LDC.64 R20, c[0x0][0x728] ;  /* 0x0001ca00ff147b82 */ /* 0x010f220000000a00 */
[----:B------:R-:W-:Y:S01]  /*b210*/  ULDC UR7, c[0x0][0x150] ;  /* 0x0000540000077ab9 */ /* 0x000fe20000000800 */
[----:B--2---:R-:W-:Y:S01]  /*b220*/  IMAD.MOV.U32 R18, RZ, RZ, R2 ;  /* 0x000000ffff127224 */ /* 0x004fe200078e0002 */
[----:B------:R-:W2:Y:S01]  /*b230*/  S2R R26, SR_CTAID.Y ;  /* 0x00000000001a7919 */ /* 0x000ea20000002600 */
[----:B------:R-:W-:-:S04]  /*b240*/  IMAD.MOV.U32 R19, RZ, RZ, R3 ;  /* 0x000000ffff137224 */ /* 0x000fc800078e0003 */
[----:B------:R-:W1:Y:S08]  /*b250*/  LDC R27, c[0x0][0x144] ;  /* 0x00005100ff1b7b82 */ /* 0x000e700000000800 */
[----:B------:R-:W1:Y:S08]  /*b260*/  LDC R10, c[0x0][0x730] ;  /* 0x0001cc00ff0a7b82 */ /* 0x000e700000000800 */
[----:B------:R-:W1:Y:S01]  /*b270*/  LDC.64 R22, c[0x0][0x720] ;  /* 0x0001c800ff167b82 */ /* 0x000e620000000a00 */
[----:B----4-:R-:W-:-:S04]  /*b280*/  ISETP.NE.U32.AND P0, PT, R20, RZ, PT ;  /* 0x000000ff1400720c */ /* 0x010fc80003f05070 */
[----:B------:R-:W-:Y:S02]  /*b290*/  ISETP.NE.AND.EX P0, PT, R21, RZ, PT, P0 ;  /* 0x000000ff1500720c */ /* 0x000fe40003f05300 */
[----:B0-----:R-:W-:-:S05]  /*b2a0*/  I2FP.F32.U32 R9, R24 ;  /* 0x0000001800097245 */ /* 0x001fca0000201000 */
[----:B------:R-:W-:-:S04]  /*b2b0*/  FMUL R9, R9, UR7 ;  /* 0x0000000709097c20 */ /* 0x000fc80008400000 */
[----:B------:R0:W4:Y:S02]  /*b2c0*/  F2I.U32.TRUNC.NTZ R25, R9 ;  /* 0x0000000900197305 */ /* 0x000124000020f000 */
[----:B--2---:R-:W-:Y:S05]  /*b2d0*/  @!P0 BRA `(.L_x_279) ;  /* 0x0000000000288947 */ /* 0x004fea0003800000 */
[----:B0-----:R-:W0:Y:S02]  /*b2e0*/  LDC R9, c[0x0][0x734] ;  /* 0x0001cd00ff097b82 */ /* 0x001e240000000800 */
        /* <DEDUP_REMOVED lines=9> */
.L_x_279:
[----:B------:R-:W2:Y:S01]  /*b380*/  LDC.64 R30, c[0x0][0x740] ;  /* 0x0001d000ff1e7b82 */ /* 0x000ea20000000a00 */
[-C--:B-1----:R-:W-:Y:S01]  /*b390*/  SHF.R.U64 R21, R18, R10.reuse, R19 ;  /* 0x0000000a12157219 */ /* 0x082fe20000001213 */
[----:B----4-:R-:W-:Y:S01]  /*b3a0*/  IMAD.MOV R25, RZ, RZ, -R25 ;  /* 0x000000ffff197224 */ /* 0x010fe200078e0a19 */
[----:B0-----:R-:W-:Y:S01]  /*b3b0*/  SHF.R.U32.HI R9, RZ, R10, R19 ;  /* 0x0000000aff097219 */ /* 0x001fe20000011613 */
[----:B------:R-:W-:Y:S01]  /*b3c0*/  ULDC UR7, c[0x0][0x154] ;  /* 0x0000550000077ab9 */ /* 0x000fe20000000800 */
[----:B------:R-:W-:Y:S01]  /*b3d0*/  IADD3 R13, P0, RZ, -R21, RZ ;  /* 0x80000015ff0d7210 */ /* 0x000fe20007f1e0ff */
[----:B------:R-:W-:Y:S02]  /*b3e0*/  IMAD R27, R27, R25, R24 ;  /* 0x000000191b1b7224 */ /* 0x000fe400078e0218 */
[----:B------:R-:W0:Y:S01]  /*b3f0*/  LDC R16, c[0x0][0x718] ;  /* 0x0001c600ff107b82 */ /* 0x000e220000000800 */
[----:B------:R-:W-:Y:S02]  /*b400*/  IMAD.MOV.U32 R17, RZ, RZ, 0x1 ;  /* 0x00000001ff117424 */ /* 0x000fe400078e00ff */
[----:B------:R-:W-:-:S02]  /*b410*/  IMAD.X R9, RZ, RZ, ~R9, P0 ;  /* 0x000000ffff097224 */ /* 0x000fc400000e0e09 */
[----:B------:R-:W-:-:S03]  /*b420*/  IMAD.WIDE.U32 R14, R13, R22, R2 ;  /* 0x000000160d0e7225 */ /* 0x000fc600078e0002 */
[----:B------:R-:W1:Y:S01]  /*b430*/  LDC R18, c[0x0][0x708] ;  /* 0x0001c200ff127b82 */ /* 0x000e620000000800 */
[----:B------:R-:W-:-:S04]  /*b440*/  IMAD R10, R9, R22, RZ ;  /* 0x00000016090a7224 */ /* 0x000fc800078e02ff */
[----:B------:R-:W-:Y:S01]  /*b450*/  IMAD R9, R13, R23, R10 ;  /* 0x000000170d097224 */ /* 0x000fe200078e020a */
[----:B------:R-:W-:Y:S02]  /*b460*/  I2FP.F32.U32 R10, R26 ;  /* 0x0000001a000a7245 */ /* 0x000fe40000201000 */
[----:B---3--:R-:W3:Y:S01]  /*b470*/  LDC R28, c[0x0][0x758] ;  /* 0x0001d600ff1c7b82 */ /* 0x008ee20000000800 */
[----:B------:R-:W-:Y:S01]  /*b480*/  IMAD.IADD R9, R15, 0x1, R9 ;  /* 0x000000010f097824 */ /* 0x000fe200078e0209 */
[----:B--2---:R-:W-:Y:S01]  /*b490*/  ISETP.NE.U32.AND P0, PT, R30, RZ, PT ;  /* 0x000000ff1e00720c */ /* 0x004fe20003f05070 */
[----:B------:R-:W-:Y:S01]  /*b4a0*/  FMUL R13, R10, UR7 ;  /* 0x000000070a0d7c20 */ /* 0x000fe20008400000 */
[----:B------:R-:W-:Y:S02]  /*b4b0*/  IMAD.MOV.U32 R15, RZ, RZ, -0x1 ;  /* 0xffffffffff0f7424 */ /* 0x000fe400078e00ff */
[----:B------:R-:W-:Y:S01]  /*b4c0*/  ISETP.NE.AND.EX P0, PT, R31, RZ, PT, P0 ;  /* 0x000000ff1f00720c */ /* 0x000fe20003f05300 */
[----:B------:R2:W4:Y:S01]  /*b4d0*/  F2I.U32.TRUNC.NTZ R22, R13 ;  /* 0x0000000d00167305 */ /* 0x000522000020f000 */
[----:B------:R-:W2:Y:S01]  /*b4e0*/  LDC R25, c[0x0][0x148] ;  /* 0x00005200ff197b82 */ /* 0x000ea20000000800 */
[----:B0-----:R-:W-:-:S02]  /*b4f0*/  SHF.R.U64 R20, R14, R16, R9 ;  /* 0x000000100e147219 */ /* 0x001fc40000001209 */
[----:B------:R-:W-:-:S05]  /*b500*/  SHF.R.U32.HI R9, RZ, R16, R9 ;  /* 0x00000010ff097219 */ /* 0x000fca0000011609 */
[----:B------:R-:W0:Y:S01]  /*b510*/  LDC R24, c[0x0][0x700] ;  /* 0x0001c000ff187b82 */ /* 0x000e220000000800 */
[-CC-:B-1----:R-:W-:Y:S02]  /*b520*/  SHF.R.U64 R10, R20, R18.reuse, R9.reuse ;  /* 0x00000012140a7219 */ /* 0x182fe40000001209 */
[----:B------:R-:W-:-:S05]  /*b530*/  SHF.R.U32.HI R9, RZ, R18, R9 ;  /* 0x00000012ff097219 */ /* 0x000fca0000011609 */
[----:B------:R-:W1:Y:S01]  /*b540*/  LDC R32, c[0x0][0x748] ;  /* 0x0001d200ff207b82 */ /* 0x000e620000000800 */
[-C--:B---3--:R-:W-:Y:S02]  /*b550*/  SHF.L.U32 R14, R15, R28.reuse, RZ ;  /* 0x0000001c0f0e7219 */ /* 0x088fe400000006ff */
[-CC-:B------:R-:W-:Y:S02]  /*b560*/  SHF.R.U64 R23, R10, R28.reuse, R9.reuse ;  /* 0x0000001c0a177219 */ /* 0x180fe40000001209 */
[----:B------:R-:W-:Y:S02]  /*b570*/  SHF.R.U32.HI R15, RZ, R28, R9 ;  /* 0x0000001cff0f7219 */ /* 0x000fe40000011609 */
[----:B------:R-:W-:Y:S01]  /*b580*/  LOP3.LUT R29, RZ, R14, RZ, 0x33, !PT ;  /* 0x0000000eff1d7212 */ /* 0x000fe200078e33ff */
[----:B------:R-:W3:Y:S01]  /*b590*/  LDC R33, c[0x0][0x738] ;  /* 0x0001ce00ff217b82 */ /* 0x000ee20000000800 */
[----:B------:R-:W-:Y:S01]  /*b5a0*/  SHF.L.U32 R28, R17, R28, RZ ;  /* 0x0000001c111c7219 */ /* 0x000fe200000006ff */
[----:B------:R-:W-:-:S06]  /*b5b0*/  IMAD.MOV.U32 R14, RZ, RZ, R23 ;  /* 0x000000ffff0e7224 */ /* 0x000fcc00078e0017 */
[----:B------:R-:W0:Y:S01]  /*b5c0*/  LDC R34, c[0x0][0x710] ;  /* 0x0001c400ff227b82 */ /* 0x000e220000000800 */
[----:B----4-:R-:W-:Y:S05]  /*b5d0*/  @!P0 BRA `(.L_x_280) ;  /* 0x0000000000288947 */ /* 0x010fea0003800000 */
[----:B------:R-:W4:Y:S02]  /*b5e0*/  LDC R14, c[0x0][0x74c] ;  /* 0x0001d300ff0e7b82 */ /* 0x000f240000000800 */
[----:B----4-:R-:W-:-:S05]  /*b5f0*/  IADD3 R9, P0, R23, R14, RZ ;  /* 0x0000000e17097210 */ /* 0x010fca0007f1e0ff */
[----:B--2---:R-:W-:-:S04]  /*b600*/  IMAD.X R13, RZ, RZ, R15, P0 ;  /* 0x000000ffff0d7224 */ /* 0x004fc800000e060f */
[----:B------:R-:W-:-:S04]  /*b610*/  IMAD.WIDE.U32 R14, R13, R30, RZ ;  /* 0x0000001e0d0e7225 */ /* 0x000fc800078e00ff */
[----:B------:R-:W-:-:S04]  /*b620*/  IMAD.WIDE.U32 R16, P0, R9, R31, R14 ;  /* 0x0000001f09107225 */ /* 0x000fc8000780000e */
[----:B------:R-:W-:-:S04]  /*b630*/  IMAD.WIDE.U32 R14, R9, R30, RZ ;  /* 0x0000001e090e7225 */ /* 0x000fc800078e00ff */
[----:B------:R-:W-:Y:S01]  /*b640*/  IMAD.X R19, RZ, RZ, RZ, P0 ;  /* 0x000000ffff137224 */ /* 0x000fe200000e06ff */
[----:B------:R-:W-:Y:S01]  /*b650*/  IADD3 RZ, P0, R15, R16, RZ ;  /* 0x000000100fff7210 */ /* 0x000fe20007f1e0ff */
[----:B------:R-:W-:-:S04]  /*b660*/  IMAD.MOV.U32 R18, RZ, RZ, R17 ;  /* 0x000000ffff127224 */ /* 0x000fc800078e0011 */
[----:B------:R-:W-:-:S08]  /*b670*/  IMAD.WIDE.U32.X R14, R13, R31, R18, P0 ;  /* 0x0000001f0d0e7225 */ /* 0x000fd000000e0412 */
.L_x_280:
[----:B-1----:R-:W-:Y:S01]  /*b680*/  SHF.R.U64 R9, R14, R32, R15 ;  /* 0x000000200e097219 */ /* 0x002fe2000000120f */
[----:B0-2---:R-:W-:Y:S01]  /*b690*/  VIADD R13, R24, 0xffffffff ;  /* 0xffffffff180d7836 */ /* 0x005fe20000000000 */
[----:B------:R-:W-:Y:S01]  /*b6a0*/  LOP3.LUT R14, R10, R29, RZ, 0xc0, !PT ;  /* 0x0000001d0a0e7212 */ /* 0x000fe200078ec0ff */
[----:B------:R-:W-:Y:S02]  /*b6b0*/  IMAD.MOV R22, RZ, RZ, -R22 ;  /* 0x000000ffff167224 */ /* 0x000fe400078e0a16 */
[----:B------:R-:W-:Y:S01]  /*b6c0*/  IMAD.MOV R10, RZ, RZ, -R9 ;  /* 0x000000ffff0a7224 */ /* 0x000fe200078e0a09 */
[----:B------:R-:W-:Y:S01]  /*b6d0*/  LOP3.LUT R20, R20, R13, RZ, 0xc0, !PT ;  /* 0x0000000d14147212 */ /* 0x000fe200078ec0ff */
[----:B------:R-:W-:Y:S02]  /*b6e0*/  IMAD R14, R28, R9, R14 ;  /* 0x000000091c0e7224 */ /* 0x000fe400078e020e */
[----:B------:R-:W-:Y:S02]  /*b6f0*/  @P3 IMAD R27, R25, R22, R26 ;  /* 0x00000016191b3224 */ /* 0x000fe400078e021a */
[----:B---3--:R-:W-:-:S02]  /*b700*/  IMAD R9, R10, R33, R23 ;  /* 0x000000210a097224 */ /* 0x008fc400078e0217 */
[----:B------:R-:W-:Y:S02]  /*b710*/  IMAD R14, R14, R34, R27 ;  /* 0x000000220e0e7224 */ /* 0x000fe400078e021b */
[----:B------:R-:W-:Y:S02]  /*b720*/  IMAD R9, R9, R24, R20 ;  /* 0x0000001809097224 */ /* 0x000fe400078e0214 */
[----:B------:R-:W-:-:S03]  /*b730*/  IMAD.MOV.U32 R13, RZ, RZ, 0x1 ;  /* 0x00000001ff0d7424 */ /* 0x000fc600078e00ff */
[----:B------:R-:W-:Y:S02]  /*b740*/  SEL R10, R9, R14, !P3 ;  /* 0x0000000e090a7207 */ /* 0x000fe40005800000 */
[----:B------:R-:W-:Y:S01]  /*b750*/  SEL R14, R14, R9, !P3 ;  /* 0x000000090e0e7207 */ /* 0x000fe20005800000 */
[----:B------:R-:W-:-:S07]  /*b760*/  IMAD.MOV.U32 R9, RZ, RZ, R21 ;  /* 0x000000ffff097224 */ /* 0x000fce00078e0015 */
.L_x_278:
[----:B------:R-:W-:-:S13]  /*b770*/  LOP3.LUT P0, RZ, R13, 0xff, RZ, 0xc0, !PT ;  /* 0x000000ff0dff7812 */ /* 0x000fda000780c0ff */
[----:B------:R-:W-:Y:S05]  /*b780*/  @P0 BRA `(.L_x_281) ;  /* 0xffffff5800880947 */ /* 0x000fea000383ffff */
[----:B------:R-:W-:Y:S05]  /*b790*/  EXIT ;  /* 0x000000000000794d */ /* 0x000fea0003800000 */
.L_x_7:
[----:B0-----:R-:W-:Y:S01]  /*b7a0*/  ULDC.64 UR4, c[0x0][0x750] ;  /* 0x0001d40000047ab9 */ /* 0x001fe20000000a00 */
        /* <DEDUP_REMOVED lines=25> */
.L_x_283:
[----:B------:R-:W0:Y:S01]  /*b940*/  LDC.64 R28, c[0x0][0x740] ;  /* 0x0001d000ff1c7b82 */ /* 0x000e220000000a00 */
[-CC-:B------:R-:W-:Y:S01]  /*b950*/  SHF.R.U64 R10, R18, R8.reuse, R19.reuse ;  /* 0x00000008120a7219 */ /* 0x180fe20000001213 */
[----:B------:R-:W-:Y:S01]  /*b960*/  IMAD.MOV.U32 R27, RZ, RZ, 0x1 ;  /* 0x00000001ff1b7424 */ /* 0x000fe200078e00ff */
        /* <DEDUP_REMOVED lines=10> */
[----:B0-----:R-:W-:Y:S01]  /*ba10*/  ISETP.NE.U32.AND P0, PT, R28, RZ, PT ;  /* 0x000000ff1c00720c */ /* 0x001fe20003f05070 */
[----:B------:R-:W-:-:S03]  /*ba20*/  IMAD.MOV.U32 R7, RZ, RZ, -0x1 ;  /* 0xffffffffff077424 */ /* 0x000fc600078e00ff */
[----:B------:R-:W-:Y:S02]  /*ba30*/  ISETP.NE.AND.EX P0, PT, R29, RZ, PT, P0 ;  /* 0x000000ff1d00720c */ /* 0x000fe40003f05300 */
[----:B------:R-:W0:Y:S01]  /*ba40*/  LDC R23, c[0x0][0x700] ;  /* 0x0001c000ff177b82 */ /* 0x000e220000000800 */
[-CC-:B-1----:R-:W-:Y:S02]  /*ba50*/  SHF.R.U64 R8, R6, R14.reuse, R5.reuse ;  /* 0x0000000e06087219 */ /* 0x182fe40000001205 */
[----:B------:R-:W-:-:S05]  /*ba60*/  SHF.R.U32.HI R5, RZ, R14, R5 ;  /* 0x0000000eff057219 */ /* 0x000fca0000011605 */
[----:B------:R-:W1:Y:S01]  /*ba70*/  LDC R24, c[0x0][0x748] ;  /* 0x0001d200ff187b82 */ /* 0x000e620000000800 */
[-CC-:B--2---:R-:W-:Y:S02]  /*ba80*/  SHF.R.U64 R14, R8, R16.reuse, R5.reuse ;  /* 0x00000010080e7219 */ /* 0x184fe40000001205 */
[----:B------:R-:W-:-:S05]  /*ba90*/  SHF.R.U32.HI R5, RZ, R16, R5 ;  /* 0x00000010ff057219 */ /* 0x000fca0000011605 */
[----:B------:R-:W2:Y:S01]  /*baa0*/  LDC R25, c[0x0][0x738] ;  /* 0x0001ce00ff197b82 */ /* 0x000ea20000000800 */
[-C--:B---3--:R-:W-:Y:S02]  /*bab0*/  SHF.L.U32 R6, R7, R26.reuse, RZ ;  /* 0x0000001a07067219 */ /* 0x088fe400000006ff */
[--C-:B------:R-:W-:Y:S02]  /*bac0*/  SHF.R.U64 R20, R14, R26, R5.reuse ;  /* 0x0000001a0e147219 */ /* 0x100fe40000001205 */
[----:B------:R-:W-:Y:S02]  /*bad0*/  LOP3.LUT R31, RZ, R6, RZ, 0x33, !PT ;  /* 0x00000006ff1f7212 */ /* 0x000fe400078e33ff */
[----:B------:R-:W-:Y:S01]  /*bae0*/  SHF.R.U32.HI R7, RZ, R26, R5 ;  /* 0x0000001aff077219 */ /* 0x000fe20000011605 */
[----:B------:R-:W3:Y:S01]  /*baf0*/  LDC R30, c[0x0][0x710] ;  /* 0x0001c400ff1e7b82 */ /* 0x000ee20000000800 */
[----:B------:R-:W-:Y:S01]  /*bb00*/  IMAD.MOV.U32 R6, RZ, RZ, R20 ;  /* 0x000000ffff067224 */ /* 0x000fe200078e0014 */
[----:B------:R-:W-:Y:S06]  /*bb10*/  @!P0 BRA `(.L_x_284) ;  /* 0x0000000000288947 */ /* 0x000fec0003800000 */
        /* <DEDUP_REMOVED lines=10> */
.L_x_284:
[----:B-1----:R-:W-:Y:S01]  /*bbc0*/  SHF.R.U64 R6, R6, R24, R7 ;  /* 0x0000001806067219 */ /* 0x002fe20000001207 */
[----:B0-----:R-:W-:Y:S01]  /*bbd0*/  VIADD R13, R23, 0xffffffff ;  /* 0xffffffff170d7836 */ /* 0x001fe20000000000 */
[----:B------:R-:W-:Y:S01]  /*bbe0*/  SHF.L.U32 R27, R27, R26, RZ ;  /* 0x0000001a1b1b7219 */ /* 0x000fe200000006ff */
[----:B------:R-:W-:Y:S01]  /*bbf0*/  @P3 IMAD R11, R15, R22, R12 ;  /* 0x000000160f0b3224 */ /* 0x000fe200078e020c */
[----:B------:R-:W-:Y:S01]  /*bc00*/  LOP3.LUT R5, R14, R31, RZ, 0xc0, !PT ;  /* 0x0000001f0e057212 */ /* 0x000fe200078ec0ff */
[----:B------:R-:W-:Y:S01]  /*bc10*/  IMAD.MOV R7, RZ, RZ, -R6 ;  /* 0x000000ffff077224 */ /* 0x000fe200078e0a06 */
[----:B------:R-:W-:Y:S01]  /*bc20*/  LOP3.LUT R8, R8, R13, RZ, 0xc0, !PT ;  /* 0x0000000d08087212 */ /* 0x000fe200078ec0ff */
[----:B------:R-:W-:Y:S02]  /*bc30*/  IMAD.MOV.U32 R16, RZ, RZ, R10 ;  /* 0x000000ffff107224 */ /* 0x000fe400078e000a */
[----:B------:R-:W-:Y:S02]  /*bc40*/  IMAD R6, R27, R6, R5 ;  /* 0x000000061b067224 */ /* 0x000fe400078e0205 */
[----:B--2---:R-:W-:-:S02]  /*bc50*/  IMAD R5, R7, R25, R20 ;  /* 0x0000001907057224 */ /* 0x004fc400078e0214 */
[----:B---3--:R-:W-:Y:S02]  /*bc60*/  IMAD R7, R6, R30, R11 ;  /* 0x0000001e06077224 */ /* 0x008fe400078e020b */
[----:B------:R-:W-:Y:S02]  /*bc70*/  IMAD.MOV.U32 R6, RZ, RZ, 0x1 ;  /* 0x00000001ff067424 */ /* 0x000fe400078e00ff */
[----:B------:R-:W-:-:S03]  /*bc80*/  IMAD R8, R5, R23, R8 ;  /* 0x0000001705087224 */ /* 0x000fc600078e0208 */
[----:B------:R-:W-:Y:S02]  /*bc90*/  PRMT R5, R6, 0x7610, R5 ;  /* 0x0000761006057816 */ /* 0x000fe40000000005 */
[----:B------:R-:W-:Y:S02]  /*bca0*/  SEL R6, R8, R7, !P3 ;  /* 0x0000000708067207 */ /* 0x000fe40005800000 */
[----:B------:R-:W-:-:S07]  /*bcb0*/  SEL R7, R7, R8, !P3 ;  /* 0x0000000807077207 */ /* 0x000fce0005800000 */
.L_x_282:
[----:B------:R-:W-:-:S08]  /*bcc0*/  NOP ;  /* 0x0000000000007918 */ /* 0x000fd00000000000 */
[----:B------:R-:W0:-:S00]  /*bcd0*/  USETMAXREG.DEALLOC.CTAPOOL 0x28 ;  /* 0x00000028000079c8 */ /* 0x000e0000080e0500 */
[----:B0-----:R-:W-:-:S13]  /*bce0*/  ISETP.NE.AND P0, PT, R9, RZ, PT ;  /* 0x000000ff0900720c */ /* 0x001fda0003f05270 */
[----:B------:R-:W-:Y:S05]  /*bcf0*/  @P0 EXIT ;  /* 0x000000000000094d */ /* 0x000fea0003800000 */
[----:B------:R-:W-:Y:S01]  /*bd00*/  LOP3.LUT P0, RZ, R5, 0xff, RZ, 0xc0, !PT ;  /* 0x000000ff05ff7812 */ /* 0x000fe2000780c0ff */
[----:B------:R-:W-:Y:S02]  /*bd10*/  IMAD.MOV.U32 R15, RZ, RZ, 0x1 ;  /* 0x00000001ff0f7424 */ /* 0x000fe400078e00ff */
[----:B------:R-:W-:-:S10]  /*bd20*/  IMAD.MOV.U32 R14, RZ, RZ, RZ ;  /* 0x000000ffff0e7224 */ /* 0x000fd400078e00ff */
[----:B------:R-:W-:Y:S05]  /*bd30*/  @!P0 BRA `(.L_x_285) ;  /* 0x0000000c00948947 */ /* 0x000fea0003800000 */
[----:B------:R-:W0:Y:S01]  /*bd40*/  LDC R5, c[0x0][0x28c] ;  /* 0x0000a300ff057b82 */ /* 0x000e220000000800 */
[----:B------:R-:W1:Y:S01]  /*bd50*/  S2R R10, SR_CgaCtaId ;  /* 0x00000000000a7919 */ /* 0x000e620000008800 */
[----:B------:R-:W-:Y:S01]  /*bd60*/  ULDC UR5, c[0x0][0x758] ;  /* 0x0001d60000057ab9 */ /* 0x000fe20000000800 */
[----:B------:R-:W-:Y:S01]  /*bd70*/  UMOV UR7, 0xffffffff ;  /* 0xffffffff00077882 */ /* 0x000fe20000000000 */
[----:B------:R-:W-:Y:S01]  /*bd80*/  ULDC UR6, c[0x0][0xc] ;  /* 0x0000030000067ab9 */ /* 0x000fe20000000800 */
[----:B------:R-:W-:Y:S01]  /*bd90*/  USHF.L.U32 UR9, UR7, UR5, URZ ;  /* 0x0000000507097299 */ /* 0x000fe2000800063f */
[----:B------:R-:W-:Y:S01]  /*bda0*/  BSSY B0, `(.L_x_285) ;  /* 0x00000de000007945 */ /* 0x000fe20003800000 */
[----:B------:R-:W-:Y:S01]  /*bdb0*/  UMOV UR8, 0x1 ;  /* 0x0000000100087882 */ /* 0x000fe20000000000 */
[----:B------:R-:W-:Y:S01]  /*bdc0*/  ULDC UR7, c[0x0][0x10] ;  /* 0x0000040000077ab9 */ /* 0x000fe20000000800 */
[----:B------:R-:W-:Y:S01]  /*bdd0*/  USHF.L.U32 UR5, UR8, UR5, URZ ;  /* 0x0000000508057299 */ /* 0x000fe2000800063f */
[----:B------:R-:W-:Y:S01]  /*bde0*/  IMAD.MOV.U32 R12, RZ, RZ, 0x1 ;  /* 0x00000001ff0c7424 */ /* 0x000fe200078e00ff */
[----:B------:R-:W-:Y:S01]  /*bdf0*/  UIMAD.WIDE.U32 UR6, UR6, UR7, URZ ;  /* 0x00000007060672a5 */ /* 0x000fe2000f8e003f */
[----:B------:R-:W-:Y:S01]  /*be00*/  LOP3.LUT R17, R4, 0x2, RZ, 0xfc, !PT ;  /* 0x0000000204117812 */ /* 0x000fe200078efcff */
[----:B------:R-:W-:Y:S01]  /*be10*/  ULDC UR8, c[0x0][0x14] ;  /* 0x0000050000087ab9 */ /* 0x000fe20000000800 */
[----:B------:R-:W-:Y:S01]  /*be20*/  IMAD.MOV.U32 R15, RZ, RZ, 0x1 ;  /* 0x00000001ff0f7424 */ /* 0x000fe200078e00ff */
[----:B------:R-:W-:Y:S01]  /*be30*/  UIMAD.WIDE.U32 UR40, UR6, UR8, URZ ;  /* 0x00000008062872a5 */ /* 0x000fe2000f8e003f */
[----:B------:R-:W-:Y:S01]  /*be40*/  IMAD.MOV.U32 R14, RZ, RZ, RZ ;  /* 0x000000ffff0e7224 */ /* 0x000fe200078e00ff */
[----:B------:R-:W-:Y:S01]  /*be50*/  UIMAD UR7, UR7, UR8, URZ ;  /* 0x00000008070772a4 */ /* 0x000fe2000f8e023f */
[----:B------:R-:W-:Y:S01]  /*be60*/  ULDC UR4, c[0x0][0x700] ;  /* 0x0001c00000047ab9 */ /* 0x000fe20000000800 */
[----:B------:R-:W-:-:S02]  /*be70*/  ULOP3.LUT UR6, URZ, UR9, URZ, 0x33, !UPT ;  /* 0x000000093f067292 */ /* 0x000fc4000f8e333f */
[----:B------:R-:W-:Y:S01]  /*be80*/  UIADD3 UR4, UR4, -0x1, URZ ;  /* 0xffffffff04047890 */ /* 0x000fe2000fffe03f */
[----:B0-----:R-:W-:Y:S01]  /*be90*/  VIADD R5, R5, 0x7f ;  /* 0x0000007f05057836 */ /* 0x001fe20000000000 */
[----:B------:R-:W-:Y:S01]  /*bea0*/  UIADD3 UR7, UR41, UR7, URZ ;  /* 0x0000000729077290 */ /* 0x000fe2000fffe03f */
[----:B------:R-:W-:-:S03]  /*beb0*/  ULDC.64 UR42, c[0x0][0x198] ;  /* 0x00006600002a7ab9 */ /* 0x000fc60000000a00 */
[----:B------:R-:W-:-:S04]  /*bec0*/  SHF.R.S32.HI R8, RZ, 0x1f, R5 ;  /* 0x0000001fff087819 */ /* 0x000fc80000011405 */
[----:B------:R-:W-:Y:S01]  /*bed0*/  LEA.HI R8, R8, R5, RZ, 0x7 ;  /* 0x0000000508087211 */ /* 0x000fe200078f38ff */
[C---:B-1----:R-:W-:Y:S02]  /*bee0*/  IMAD.SHL.U32 R11, R10.reuse, 0x80, RZ ;  /* 0x000000800a0b7824 */ /* 0x042fe400078e00ff */
[----:B------:R-:W-:Y:S01]  /*bef0*/  IMAD.SHL.U32 R10, R10, 0x2000, RZ ;  /* 0x000020000a0a7824 */ /* 0x000fe200078e00ff */
[----:B------:R-:W-:Y:S02]  /*bf00*/  SHF.R.S32.HI R13, RZ, 0x7, R8 ;  /* 0x00000007ff0d7819 */ /* 0x000fe40000011408 */
[----:B------:R-:W-:Y:S02]  /*bf10*/  LOP3.LUT R11, R11, 0x80, RZ, 0xc0, !PT ;  /* 0x000000800b0b7812 */ /* 0x000fe400078ec0ff */
[----:B------:R-:W-:Y:S01]  /*bf20*/  LOP3.LUT R10, R10, 0x2000, RZ, 0xc0, !PT ;  /* 0x000020000a0a7812 */ /* 0x000fe200078ec0ff */
[----:B------:R-:W-:-:S07]  /*bf30*/  VIADD R5, R13, 0x1 ;  /* 0x000000010d057836 */ /* 0x000fce0000000000 */
.L_x_296:
[----:B------:R-:W-:-:S03]  /*bf40*/  UMOV UR8, 0xffffffff ;  /* 0xffffffff00087882 */ /* 0x000fc60000000000 */
[----:B------:R-:W-:Y:S05]  /*bf50*/  BRA.DIV UR8, `(.L_x_286) ;  /* 0x0000000e089c7947 */ /* 0x000fea000b800000 */
[----:B------:R-:W-:-:S13]  /*bf60*/  ELECT P0, URZ, PT ;  /* 0x00000000003f782f */ /* 0x000fda0003800000 */
.L_x_305:
[----:B------:R-:W0:Y:S01]  /*bf70*/  LDC R8, c[0x0][0x28c] ;  /* 0x0000a300ff087b82 */ /* 0x000e220000000800 */
[----:B------:R-:W-:Y:S01]  /*bf80*/  BSSY B1, `(.L_x_287) ;  /* 0x000004d000017945 */ /* 0x000fe20003800000 */
[----:B0-----:R-:W-:-:S13]  /*bf90*/  ISETP.LT.OR P0, PT, R8, 0x1, !P0 ;  /* 0x000000010800780c */ /* 0x001fda0004701670 */
[----:B------:R-:W-:Y:S05]  /*bfa0*/  @P0 BRA `(.L_x_288) ;  /* 0x0000000400280947 */ /* 0x000fea0003800000 */
[----:B------:R-:W-:Y:S02]  /*bfb0*/  IMAD R19, R6, 0x100, R11 ;  /* 0x0000010006137824 */ /* 0x000fe400078e020b */
[C---:B------:R-:W-:Y:S02]  /*bfc0*/  IMAD.SHL.U32 R26, R7.reuse, 0x100, RZ ;  /* 0x00000100071a7824 */ /* 0x040fe400078e00ff */
[----:B------:R-:W-:Y:S02]  /*bfd0*/  IMAD.SHL.U32 R20, R7, 0x80, RZ ;  /* 0x0000008007147824 */ /* 0x000fe400078e00ff */
[----:B------:R-:W-:Y:S02]  /*bfe0*/  IMAD.MOV.U32 R23, RZ, RZ, RZ ;  /* 0x000000ffff177224 */ /* 0x000fe400078e00ff */
[----:B------:R-:W-:Y:S02]  /*bff0*/  IMAD.MOV.U32 R24, RZ, RZ, 0x40 ;  /* 0x00000040ff187424 */ /* 0x000fe400078e00ff */
[----:B------:R-:W-:-:S02]  /*c000*/  IMAD.MOV.U32 R6, RZ, RZ, R5 ;  /* 0x000000ffff067224 */ /* 0x000fc400078e0005 */
[----:B------:R-:W-:Y:S02]  /*c010*/  IMAD.MOV.U32 R7, RZ, RZ, R15 ;  /* 0x000000ffff077224 */ /* 0x000fe400078e000f */
[----:B------:R-:W-:Y:S02]  /*c020*/  IMAD.MOV.U32 R9, RZ, RZ, R14 ;  /* 0x000000ffff097224 */ /* 0x000fe400078e000e */
[----:B------:R-:W-:-:S07]  /*c030*/  IMAD.MOV.U32 R25, RZ, RZ, RZ ;  /* 0x000000ffff197224 */ /* 0x000fce00078e00ff */
.L_x_291:
[----:B------:R-:W0:Y:S01]  /*c040*/  S2R R21, SR_CgaCtaId ;  /* 0x0000000000157919 */ /* 0x000e220000008800 */
[----:B------:R-:W-:Y:S02]  /*c050*/  MOV R8, 0x400 ;  /* 0x0000040000087802 */ /* 0x000fe40000000f00 */
[----:B------:R-:W-:-:S13]  /*c060*/  LOP3.LUT P1, RZ, R0, 0x7f, RZ, 0xc0, !PT ;  /* 0x0000007f00ff7812 */ /* 0x000fda000782c0ff */
[----:B------:R-:W1:Y:S01]  /*c070*/  @!P1 LDC R18, c[0x0][0x640] ;  /* 0x00019000ff129b82 */ /* 0x000e620000000800 */
[----:B0-----:R-:W-:Y:S02]  /*c080*/  LEA R22, R21, R8, 0x18 ;  /* 0x0000000815167211 */ /* 0x001fe400078ec0ff */
[----:B------:R-:W-:-:S03]  /*c090*/  SHF.L.U32 R8, R7, 0x1f, RZ ;  /* 0x0000001f07087819 */ /* 0x000fc600000006ff */
[----:B------:R-:W-:-:S04]  /*c0a0*/  IMAD R21, R9, 0x8, R22 ;  /* 0x0000000809157824 */ /* 0x000fc800078e0216 */
[----:B------:R-:W0:Y:S02]  /*c0b0*/  SYNCS.PHASECHK.TRANS64.TRYWAIT P0, [R21+URZ+0x10], R8 ;  /* 0x00001008150075a7 */ /* 0x000e24000800017f */
[----:B01----:R-:W-:Y:S05]  /*c0c0*/  @!P0 BRA `(.L_x_289) ;  /* 0x0000000c00608947 */ /* 0x003fea0003800000 */
.L_x_306:
[----:B0-----:R-:W-:Y:S01]  /*c0d0*/  PRMT R8, R17, 0x9910, RZ ;  /* 0x0000991011087816 */ /* 0x001fe200000000ff */
[----:B------:R0:W-:Y:S03]  /*c0e0*/  @!P1 SYNCS.ARRIVE.TRANS64 RZ, [R21+URZ], R18 ;  /* 0x0000001215ff99a7 */ /* 0x0001e6000800003f */
[----:B------:R-:W-:-:S13]  /*c0f0*/  ISETP.NE.AND P0, PT, R8, 0x2, PT ;  /* 0x000000020800780c */ /* 0x000fda0003f05270 */
[----:B0-----:R-:W-:Y:S05]  /*c100*/  @P0 BRA `(.L_x_290) ;  /* 0x0000000000040947 */ /* 0x001fea0003800000 */
[----:B------:R-:W-:Y:S01]  /*c110*/  BPT.TRAP 0x1 ;  /* 0x000000040000795c */ /* 0x000fe20000300000 */
.L_x_290:
[C---:B------:R-:W-:Y:S01]  /*c120*/  IMAD R8, R9.reuse, 0x8000, R10 ;  /* 0x0000800009087824 */ /* 0x040fe200078e020a */
[----:B------:R-:W-:Y:S01]  /*c130*/  R2UR UR10, R24 ;  /* 0x00000000180a72ca */ /* 0x000fe200000e0000 */
[--C-:B------:R-:W-:Y:S01]  /*c140*/  IMAD R18, R9, 0x4000, R22.reuse ;  /* 0x0000400009127824 */ /* 0x100fe200078e0216 */
[----:B------:R-:W-:Y:S01]  /*c150*/  R2UR UR33, R21 ;  /* 0x00000000152172ca */ /* 0x000fe200000e0000 */
[--C-:B------:R-:W-:Y:S01]  /*c160*/  IMAD R8, R8, 0x2, R22.reuse ;  /* 0x0000000208087824 */ /* 0x100fe200078e0216 */
[----:B------:R-:W-:Y:S01]  /*c170*/  R2UR UR36, R16 ;  /* 0x00000000102472ca */ /* 0x000fe200000e0000 */
[----:B------:R-:W-:Y:S01]  /*c180*/  IMAD R22, R9, 0x800, R22 ;  /* 0x0000080009167824 */ /* 0x000fe200078e0216 */
[----:B------:R-:W-:Y:S01]  /*c190*/  R2UR UR32, R18 ;  /* 0x00000000122072ca */ /* 0x000fe200000e0000 */
[----:B------:R-:W-:Y:S01]  /*c1a0*/  VIADD R6, R6, 0xffffffff ;  /* 0xffffffff06067836 */ /* 0x000fe20000000000 */
[----:B------:R-:W-:Y:S01]  /*c1b0*/  R2UR UR8, R8 ;  /* 0x00000000080872ca */ /* 0x000fe200000e0000 */
[----:B------:R-:W-:Y:S01]  /*c1c0*/  UIADD3 UR14, UP0, UR42, 0xf0, URZ ;  /* 0x000000f02a0e7890 */ /* 0x000fe2000ff1e03f */
[----:B------:R-:W-:Y:S01]  /*c1d0*/  R2UR UR24, R22 ;  /* 0x00000000161872ca */ /* 0x000fe200000e0000 */
[----:B------:R-:W-:Y:S01]  /*c1e0*/  UIADD3 UR22, UP1, UR42, 0x1f0, URZ ;  /* 0x000001f02a167890 */ /* 0x000fe2000ff3e03f */
[----:B------:R-:W-:Y:S01]  /*c1f0*/  R2UR UR34, R23 ;  /* 0x00000000172272ca */ /* 0x000fe200000e0000 */
[----:B------:R-:W-:Y:S01]  /*c200*/  UIADD3 UR30, UP2, UR42, 0x2f0, URZ ;  /* 0x000002f02a1e7890 */ /* 0x000fe2000ff5e03f */
[----:B------:R-:W-:Y:S01]  /*c210*/  R2UR UR35, R20 ;  /* 0x00000000142372ca */ /* 0x000fe200000e0000 */
[----:B------:R-:W-:Y:S01]  /*c220*/  UIADD3.X UR15, URZ, UR43, URZ, UP0, !UPT ;  /* 0x0000002b3f0f7290 */ /* 0x000fe200087fe43f */
[----:B------:R-:W-:Y:S01]  /*c230*/  R2UR UR26, R26 ;  /* 0x000000001a1a72ca */ /* 0x000fe200000e0000 */
[----:B------:R-:W-:Y:S01]  /*c240*/  UIADD3.X UR23, URZ, UR43, URZ, UP1, !UPT ;  /* 0x0000002b3f177290 */ /* 0x000fe20008ffe43f */
[----:B------:R-:W-:Y:S01]  /*c250*/  R2UR UR27, R25 ;  /* 0x00000000191b72ca */ /* 0x000fe200000e0000 */
[----:B------:R-:W-:Y:S01]  /*c260*/  UIADD3 UR32, UR32, 0x100, URZ ;  /* 0x0000010020207890 */ /* 0x000fe2000fffe03f */
[----:B------:R-:W-:Y:S01]  /*c270*/  R2UR UR19, R19 ;  /* 0x00000000131372ca */ /* 0x000fe200000e0000 */
[----:B------:R-:W-:Y:S01]  /*c280*/  UIADD3 UR18, UR10, -0x40, URZ ;  /* 0xffffffc00a127890 */ /* 0x000fe2000fffe03f */
[----:B------:R-:W-:Y:S01]  /*c290*/  ISETP.GT.AND P1, PT, R6, 0x1, PT ;  /* 0x000000010600780c */ /* 0x000fe20003f24270 */
[----:B------:R-:W-:Y:S01]  /*c2a0*/  UIADD3 UR24, UR24, 0x28100, URZ ;  /* 0x0002810018187890 */ /* 0x000fe2000fffe03f */
[----:B------:R-:W-:Y:S01]  /*c2b0*/  VIADD R9, R9, 0x1 ;  /* 0x0000000109097836 */ /* 0x000fe20000000000 */
[----:B------:R-:W-:Y:S01]  /*c2c0*/  UIADD3 UR16, UR8, 0x8100, URZ ;  /* 0x0000810008107890 */ /* 0x000fe2000fffe03f */
[----:B------:R-:W-:Y:S01]  /*c2d0*/  VIADD R25, R25, 0x1 ;  /* 0x0000000119197836 */ /* 0x000fe20000000000 */
[----:B------:R-:W-:Y:S01]  /*c2e0*/  UIADD3.X UR31, URZ, UR43, URZ, UP2, !UPT ;  /* 0x0000002b3f1f7290 */ /* 0x000fe200097fe43f */
[----:B------:R-:W-:Y:S01]  /*c2f0*/  VIADD R24, R24, 0x80 ;  /* 0x0000008018187836 */ /* 0x000fe20000000000 */
[----:B------:R-:W-:Y:S01]  /*c300*/  UIADD3 UR8, UR8, 0x10100, URZ ;  /* 0x0001010008087890 */ /* 0x000fe2000fffe03f */
[----:B------:R-:W-:Y:S01]  /*c310*/  ISETP.NE.AND P0, PT, R9, 0x2, PT ;  /* 0x000000020900780c */ /* 0x000fe20003f05270 */
[----:B------:R-:W-:Y:S01]  /*c320*/  UMOV UR38, 0x0 ;  /* 0x0000000000267882 */ /* 0x000fe20000000000 */
[----:B------:R-:W-:Y:S01]  /*c330*/  UMOV UR39, 0x10000000 ;  /* 0x1000000000277882 */ /* 0x000fe20000000000 */
[----:B------:R-:W-:Y:S01]  /*c340*/  UMOV UR25, UR33 ;  /* 0x0000002100197c82 */ /* 0x000fe20008000000 */
[----:B------:R-:W-:Y:S01]  /*c350*/  UMOV UR28, UR36 ;  /* 0x00000024001c7c82 */ /* 0x000fe20008000000 */
[----:B------:R-:W-:Y:S01]  /*c360*/  UMOV UR13, 0x30000 ;  /* 0x00030000000d7882 */ /* 0x000fe20000000000 */
[----:B------:R0:W-:Y:S01]  /*c370*/  UTMALDG.3D [UR32], [UR14], desc[UR38] ;  /* 0x000026200e0075b4 */ /* 0x0001e20008011000 */
[----:B------:R-:W-:Y:S01]  /*c380*/  UMOV UR17, UR33 ;  /* 0x0000002100117c82 */ /* 0x000fe20008000000 */
[----:B------:R-:W-:Y:S01]  /*c390*/  UMOV UR20, UR36 ;  /* 0x0000002400147c82 */ /* 0x000fe20008000000 */
[----:B------:R-:W-:Y:S01]  /*c3a0*/  UMOV UR9, UR33 ;  /* 0x0000002100097c82 */ /* 0x000fe20008000000 */
[----:B------:R-:W-:Y:S01]  /*c3b0*/  UMOV UR11, UR19 ;  /* 0x00000013000b7c82 */ /* 0x000fe20008000000 */
[----:B------:R-:W-:Y:S01]  /*c3c0*/  UMOV UR12, UR36 ;  /* 0x00000024000c7c82 */ /* 0x000fe20008000000 */
[----:B------:R-:W-:Y:S01]  /*c3d0*/  SEL R8, RZ, 0x1, P0 ;  /* 0x00000001ff087807 */ /* 0x000fe20000000000 */
[----:B------:R-:W-:Y:S01]  /*c3e0*/  VIADD R23, R23, 0x40 ;  /* 0x0000004017177836 */ /* 0x000fe20000000000 */
[----:B------:R0:W-:Y:S01]  /*c3f0*/  UTMALDG.3D [UR24], [UR22], desc[UR38] ;  /* 0x00002618160075b4 */ /* 0x0001e20008011000 */
[----:B------:R-:W-:-:S02]  /*c400*/  SEL R9, R9, RZ, P0 ;  /* 0x000000ff09097207 */ /* 0x000fc40000000000 */
[----:B------:R-:W-:Y:S01]  /*c410*/  LOP3.LUT R7, R7, R8, RZ, 0x3c, !PT ;  /* 0x0000000807077212 */ /* 0x000fe200078e3cff */
[----:B------:R0:W-:Y:S01]  /*c420*/  UTMALDG.3D.MULTICAST [UR16], [UR30], UR13, desc[UR38] ;  /* 0x000026101e0073b4 */ /* 0x0001e2000801180d */
[----:B------:R0:W-:Y:S02]  /*c430*/  UTMALDG.3D.MULTICAST [UR8], [UR30], UR13, desc[UR38] ;  /* 0x000026081e0073b4 */ /* 0x0001e4000801180d */
[----:B0-----:R-:W-:Y:S05]  /*c440*/  @P1 BRA `(.L_x_291) ;  /* 0xfffffff800fc1947 */ /* 0x001fea000383ffff */
.L_x_288:
[----:B------:R-:W-:Y:S05]  /*c450*/  BSYNC B1 ;  /* 0x0000000000017941 */ /* 0x000fea0003800000 */
.L_x_287:
[----:B------:R-:W-:Y:S01]  /*c460*/  LOP3.LUT P1, RZ, R12, 0xff, RZ, 0xc0, !PT ;  /* 0x000000ff0cff7812 */ /* 0x000fe2000782c0ff */
[----:B------:R-:W-:Y:S01]  /*c470*/  IMAD.IADD R14, R13, 0x1, R14 ;  /* 0x000000010d0e7824 */ /* 0x000fe200078e020e */
[----:B------:R-:W-:Y:S01]  /*c480*/  IADD3 R2, P2, R2, UR40, RZ ;  /* 0x0000002802027c10 */ /* 0x000fe2000ff5e0ff */
[----:B------:R-:W-:Y:S01]  /*c490*/  ULDC.64 UR8, c[0x0][0x750] ;  /* 0x0001d40000087ab9 */ /* 0x000fe20000000a00 */
[----:B------:R-:W-:Y:S01]  /*c4a0*/  BSSY B1, `(.L_x_292) ;  /* 0x000006b000017945 */ /* 0x000fe20003800000 */
[----:B------:R-:W-:Y:S01]  /*c4b0*/  IMAD.MOV.U32 R16, RZ, RZ, -0x1 ;  /* 0xffffffffff107424 */ /* 0x000fe200078e00ff */
[----:B------:R-:W-:Y:S02]  /*c4c0*/  SHF.R.U32.HI R6, RZ, 0x1, R14 ;  /* 0x00000001ff067819 */ /* 0x000fe4000001160e */
[----:B------:R-:W-:Y:S02]  /*c4d0*/  ISETP.GT.U32.AND P0, PT, R14, 0x1, PT ;  /* 0x000000010e00780c */ /* 0x000fe40003f04070 */
[----:B------:R-:W-:-:S02]  /*c4e0*/  LOP3.LUT R6, R6, 0x1, RZ, 0xc0, !PT ;  /* 0x0000000106067812 */ /* 0x000fc400078ec0ff */
[----:B------:R-:W-:Y:S01]  /*c4f0*/  ISETP.LT.U32.AND P0, PT, R13, 0x2, P0 ;  /* 0x000000020d00780c */ /* 0x000fe20000701070 */
[----:B------:R-:W0:Y:S01]  /*c500*/  @P1 S2R R8, SR_CgaCtaId ;  /* 0x0000000000081919 */ /* 0x000e220000008800 */
[----:B------:R-:W-:Y:S02]  /*c510*/  @P1 MOV R7, 0x400 ;  /* 0x0000040000071802 */ /* 0x000fe40000000f00 */
[----:B------:R-:W-:Y:S02]  /*c520*/  IADD3.X R3, R3, UR7, RZ, P2, !PT ;  /* 0x0000000703037c10 */ /* 0x000fe400097fe4ff */
[----:B------:R-:W-:Y:S02]  /*c530*/  ISETP.GE.U32.AND P2, PT, R2, UR8, PT ;  /* 0x0000000802007c0c */ /* 0x000fe4000bf46070 */
[----:B------:R-:W-:Y:S02]  /*c540*/  LOP3.LUT R14, R14, 0x1, RZ, 0xc0, !PT ;  /* 0x000000010e0e7812 */ /* 0x000fe400078ec0ff */
[----:B------:R-:W-:-:S02]  /*c550*/  PRMT R12, RZ, 0x7610, R12 ;  /* 0x00007610ff0c7816 */ /* 0x000fc4000000000c */
[----:B0-----:R-:W-:Y:S02]  /*c560*/  @P1 LEA R7, R8, R7, 0x18 ;  /* 0x0000000708071211 */ /* 0x001fe400078ec0ff */
[----:B------:R-:W-:Y:S02]  /*c570*/  PRMT R8, RZ, 0x7610, R8 ;  /* 0x00007610ff087816 */ /* 0x000fe40000000008 */
[----:B------:R0:W-:Y:S01]  /*c580*/  @P1 SYNCS.ARRIVE.TRANS64.A1T0 RZ, [R7+URZ+0x38], RZ ;  /* 0x000038ff07ff19a7 */ /* 0x0001e2000810003f */
[----:B------:R-:W-:Y:S02]  /*c590*/  ISETP.NE.U32.AND P1, PT, R6, 0x1, PT ;  /* 0x000000010600780c */ /* 0x000fe40003f25070 */
[----:B------:R-:W-:Y:S02]  /*c5a0*/  SEL R6, RZ, 0x1, !P0 ;  /* 0x00000001ff067807 */ /* 0x000fe40004000000 */
[----:B------:R-:W-:Y:S02]  /*c5b0*/  ISETP.GE.U32.AND.EX P0, PT, R3, UR9, PT, P2 ;  /* 0x0000000903007c0c */ /* 0x000fe4000bf06120 */
[----:B------:R-:W-:-:S04]  /*c5c0*/  ISETP.GT.U32.AND P1, PT, R13, 0x1, !P1 ;  /* 0x000000010d00780c */ /* 0x000fc80004f24070 */
[----:B0-----:R-:W-:-:S04]  /*c5d0*/  SEL R7, RZ, 0x1, !P1 ;  /* 0x00000001ff077807 */ /* 0x001fc80004800000 */
[----:B------:R-:W-:Y:S01]  /*c5e0*/  LOP3.LUT R15, R7, R15, R6, 0x96, !PT ;  /* 0x0000000f070f7212 */ /* 0x000fe200078e9606 */
[----:B------:R-:W-:Y:S02]  /*c5f0*/  IMAD.MOV.U32 R7, RZ, RZ, -0x1 ;  /* 0xffffffffff077424 */ /* 0x000fe400078e00ff */
[----:B------:R-:W-:Y:S01]  /*c600*/  IMAD.MOV.U32 R6, RZ, RZ, -0x1 ;  /* 0xffffffffff067424 */ /* 0x000fe200078e00ff */
[----:B------:R-:W-:Y:S06]  /*c610*/  @P0 BRA `(.L_x_293) ;  /* 0x00000004004c0947 */ /* 0x000fec0003800000 */
[----:B------:R-:W0:Y:S01]  /*c620*/  S2R R18, SR_CTAID.X ;  /* 0x0000000000127919 */ /* 0x000e220000002500 */
[----:B------:R-:W-:Y:S01]  /*c630*/  ULDC.64 UR8, c[0x0][0x728] ;  /* 0x0001ca0000087ab9 */ /* 0x000fe20000000a00 */
[----:B------:R-:W-:Y:S01]  /*c640*/  ULDC UR11, c[0x0][0x730] ;  /* 0x0001cc00000b7ab9 */ /* 0x000fe20000000800 */
[----:B------:R-:W-:Y:S01]  /*c650*/  ISETP.NE.U32.AND P0, PT, RZ, UR8, PT ;  /* 0x00000008ff007c0c */ /* 0x000fe2000bf05070 */
[----:B------:R-:W1:Y:S01]  /*c660*/  S2R R19, SR_CTAID.Y ;  /* 0x0000000000137919 */ /* 0x000e620000002600 */
[----:B------:R-:W-:Y:S01]  /*c670*/  ULDC UR12, c[0x0][0x150] ;  /* 0x00005400000c7ab9 */ /* 0x000fe20000000800 */
[----:B------:R-:W-:Y:S01]  /*c680*/  IMAD.MOV.U32 R6, RZ, RZ, R2 ;  /* 0x000000ffff067224 */ /* 0x000fe200078e0002 */
[----:B------:R-:W-:Y:S01]  /*c690*/  ISETP.NE.AND.EX P0, PT, RZ, UR9, PT, P0 ;  /* 0x00000009ff007c0c */ /* 0x000fe2000bf05300 */
[----:B------:R-:W-:Y:S01]  /*c6a0*/  IMAD.MOV.U32 R7, RZ, RZ, R3 ;  /* 0x000000ffff077224 */ /* 0x000fe200078e0003 */
[----:B0-----:R-:W-:-:S11]  /*c6b0*/  I2FP.F32.U32 R20, R18 ;  /* 0x0000001200147245 */ /* 0x001fd60000201000 */
[----:B------:R-:W-:Y:S05]  /*c6c0*/  @!P0 BRA `(.L_x_294) ;  /* 0x0000000000288947 */ /* 0x000fea0003800000 */
[----:B------:R-:W-:Y:S02]  /*c6d0*/  ULDC UR10, c[0x0][0x734] ;  /* 0x0001cd00000a7ab9 */ /* 0x000fe40000000800 */
[----:B------:R-:W-:-:S05]  /*c6e0*/  IADD3 R7, P0, R2, UR10, RZ ;  /* 0x0000000a02077c10 */ /* 0x000fca000ff1e0ff */
[----:B------:R-:W-:-:S04]  /*c6f0*/  IMAD.X R21, RZ, RZ, R3, P0 ;  /* 0x000000ffff157224 */ /* 0x000fc800000e0603 */
[----:B------:R-:W-:-:S04]  /*c700*/  IMAD.WIDE.U32 R8, R21, UR8, RZ ;  /* 0x0000000815087c25 */ /* 0x000fc8000f8e00ff */
[----:B------:R-:W-:-:S04]  /*c710*/  IMAD.WIDE.U32 R8, P0, R7, UR9, R8 ;  /* 0x0000000907087c25 */ /* 0x000fc8000f800008 */
[----:B------:R-:W-:-:S04]  /*c720*/  IMAD.WIDE.U32 R6, R7, UR8, RZ ;  /* 0x0000000807067c25 */ /* 0x000fc8000f8e00ff */
[----:B------:R-:W-:Y:S01]  /*c730*/  IMAD.MOV.U32 R6, RZ, RZ, R9 ;  /* 0x000000ffff067224 */ /* 0x000fe200078e0009 */
[----:B------:R-:W-:Y:S01]  /*c740*/  IADD3 RZ, P1, R7, R8, RZ ;  /* 0x0000000807ff7210 */ /* 0x000fe20007f3e0ff */
[----:B------:R-:W-:-:S04]  /*c750*/  IMAD.X R7, RZ, RZ, RZ, P0 ;  /* 0x000000ffff077224 */ /* 0x000fc800000e06ff */
[----:B------:R-:W-:-:S08]  /*c760*/  IMAD.WIDE.U32.X R6, R21, UR9, R6, P1 ;  /* 0x0000000915067c25 */ /* 0x000fd000088e0406 */
.L_x_294:
[--C-:B------:R-:W-:Y:S01]  /*c770*/  SHF.R.U64 R16, R6, UR11, R7.reuse ;  /* 0x0000000b06107c19 */ /* 0x100fe20008001207 */
[----:B------:R-:W-:Y:S01]  /*c780*/  FMUL R20, R20, UR12 ;  /* 0x0000000c14147c20 */ /* 0x000fe20008400000 */
[----:B------:R-:W0:Y:S01]  /*c790*/  LDC R21, c[0x0][0x144] ;  /* 0x00005100ff157b82 */ /* 0x000e220000000800 */
[----:B-1----:R-:W-:Y:S01]  /*c7a0*/  I2FP.F32.U32 R8, R19 ;  /* 0x0000001300087245 */ /* 0x002fe20000201000 */
[----:B------:R-:W-:Y:S01]  /*c7b0*/  ULDC UR10, c[0x0][0x154] ;  /* 0x00005500000a7ab9 */ /* 0x000fe20000000800 */
[----:B------:R-:W-:Y:S01]  /*c7c0*/  SHF.R.U32.HI R6, RZ, UR11, R7 ;  /* 0x0000000bff067c19 */ /* 0x000fe20008011607 */
[----:B------:R-:W-:Y:S01]  /*c7d0*/  ULDC.64 UR8, c[0x0][0x720] ;  /* 0x0001c80000087ab9 */ /* 0x000fe20000000a00 */
[----:B------:R-:W-:Y:S01]  /*c7e0*/  IADD3 R7, P0, RZ, -R16, RZ ;  /* 0x80000010ff077210 */ /* 0x000fe20007f1e0ff */
[----:B------:R-:W1:Y:S01]  /*c7f0*/  F2I.U32.TRUNC.NTZ R20, R20 ;  /* 0x0000001400147305 */ /* 0x000e62000020f000 */
[----:B------:R-:W-:Y:S01]  /*c800*/  FMUL R8, R8, UR10 ;  /* 0x0000000a08087c20 */ /* 0x000fe20008400000 */
[----:B------:R-:W2:Y:S01]  /*c810*/  LDC R22, c[0x0][0x148] ;  /* 0x00005200ff167b82 */ /* 0x000ea20000000800 */
[----:B------:R-:W-:Y:S01]  /*c820*/  ULDC.64 UR10, c[0x0][0x740] ;  /* 0x0001d000000a7ab9 */ /* 0x000fe20000000a00 */
[----:B------:R-:W-:Y:S01]  /*c830*/  IMAD.X R6, RZ, RZ, ~R6, P0 ;  /* 0x000000ffff067224 */ /* 0x000fe200000e0e06 */
[----:B------:R-:W-:-:S03]  /*c840*/  ISETP.NE.U32.AND P0, PT, RZ, UR10, PT ;  /* 0x0000000aff007c0c */ /* 0x000fc6000bf05070 */
[----:B------:R-:W-:Y:S01]  /*c850*/  IMAD R6, R6, UR8, RZ ;  /* 0x0000000806067c24 */ /* 0x000fe2000f8e02ff */
[----:B------:R-:W3:Y:S01]  /*c860*/  F2I.U32.TRUNC.NTZ R8, R8 ;  /* 0x0000000800087305 */ /* 0x000ee2000020f000 */
[----:B------:R-:W-:Y:S02]  /*c870*/  ISETP.NE.AND.EX P0, PT, RZ, UR11, PT, P0 ;  /* 0x0000000bff007c0c */ /* 0x000fe4000bf05300 */
[C---:B------:R-:W-:Y:S02]  /*c880*/  IMAD R9, R7.reuse, UR9, R6 ;  /* 0x0000000907097c24 */ /* 0x040fe4000f8e0206 */
[----:B------:R-:W-:Y:S01]  /*c890*/  IMAD.WIDE.U32 R6, R7, UR8, R2 ;  /* 0x0000000807067c25 */ /* 0x000fe2000f8e0002 */
[----:B------:R-:W-:-:S03]  /*c8a0*/  ULDC UR8, c[0x0][0x718] ;  /* 0x0001c60000087ab9 */ /* 0x000fc60000000800 */
[----:B-1----:R-:W-:Y:S02]  /*c8b0*/  IMAD.MOV R20, RZ, RZ, -R20 ;  /* 0x000000ffff147224 */ /* 0x002fe400078e0a14 */
[----:B------:R-:W-:Y:S02]  /*c8c0*/  IMAD.IADD R7, R7, 0x1, R9 ;  /* 0x0000000107077824 */ /* 0x000fe400078e0209 */
[----:B0-----:R-:W-:-:S03]  /*c8d0*/  IMAD R18, R21, R20, R18 ;  /* 0x0000001415127224 */ /* 0x001fc600078e0212 */
[--C-:B------:R-:W-:Y:S01]  /*c8e0*/  SHF.R.U64 R20, R6, UR8, R7.reuse ;  /* 0x0000000806147c19 */ /* 0x100fe20008001207 */
[----:B---3--:R-:W-:Y:S01]  /*c8f0*/  IMAD.MOV R6, RZ, RZ, -R8 ;  /* 0x000000ffff067224 */ /* 0x008fe200078e0a08 */
[----:B------:R-:W-:Y:S01]  /*c900*/  SHF.R.U32.HI R7, RZ, UR8, R7 ;  /* 0x00000008ff077c19 */ /* 0x000fe20008011607 */
[----:B------:R-:W-:Y:S02]  /*c910*/  ULDC UR8, c[0x0][0x708] ;  /* 0x0001c20000087ab9 */ /* 0x000fe40000000800 */
[----:B--2---:R-:W-:Y:S01]  /*c920*/  @P3 IMAD R18, R22, R6, R19 ;  /* 0x0000000616123224 */ /* 0x004fe200078e0213 */
[--C-:B------:R-:W-:Y:S02]  /*c930*/  SHF.R.U64 R22, R20, UR8, R7.reuse ;  /* 0x0000000814167c19 */ /* 0x100fe40008001207 */
[----:B------:R-:W-:Y:S01]  /*c940*/  SHF.R.U32.HI R7, RZ, UR8, R7 ;  /* 0x00000008ff077c19 */ /* 0x000fe20008011607 */
[----:B------:R-:W-:-:S03]  /*c950*/  ULDC UR8, c[0x0][0x758] ;  /* 0x0001d60000087ab9 */ /* 0x000fc60000000800 */
[--C-:B------:R-:W-:Y:S02]  /*c960*/  SHF.R.U64 R19, R22, UR8, R7.reuse ;  /* 0x0000000816137c19 */ /* 0x100fe40008001207 */
[----:B------:R-:W-:-:S03]  /*c970*/  SHF.R.U32.HI R21, RZ, UR8, R7 ;  /* 0x00000008ff157c19 */ /* 0x000fc60008011607 */
[----:B------:R-:W-:Y:S02]  /*c980*/  IMAD.MOV.U32 R8, RZ, RZ, R19 ;  /* 0x000000ffff087224 */ /* 0x000fe400078e0013 */
[----:B------:R-:W-:Y:S01]  /*c990*/  IMAD.MOV.U32 R7, RZ, RZ, R21 ;  /* 0x000000ffff077224 */ /* 0x000fe200078e0015 */
[----:B------:R-:W-:Y:S06]  /*c9a0*/  @!P0 BRA `(.L_x_295) ;  /* 0x00000000002c8947 */ /* 0x000fec0003800000 */
        /* <DEDUP_REMOVED lines=9> */
[----:B------:R-:W-:-:S04]  /*ca40*/  IMAD.WIDE.U32.X R6, R21, UR11, R6, P1 ;  /* 0x0000000b15067c25 */ /* 0x000fc800088e0406 */
[----:B------:R-:W-:-:S07]  /*ca50*/  IMAD.MOV.U32 R8, RZ, RZ, R6 ;  /* 0x000000ffff087224 */ /* 0x000fce00078e0006 */
.L_x_295:
[----:B------:R-:W-:Y:S01]  /*ca60*/  ULDC UR8, c[0x0][0x748] ;  /* 0x0001d20000087ab9 */ /* 0x000fe20000000800 */
[----:B------:R-:W-:Y:S01]  /*ca70*/  LOP3.LUT R6, R22, UR6, RZ, 0xc0, !PT ;  /* 0x0000000616067c12 */ /* 0x000fe2000f8ec0ff */
[----:B------:R-:W-:Y:S01]  /*ca80*/  ULDC UR9, c[0x0][0x710] ;  /* 0x0001c40000097ab9 */ /* 0x000fe20000000800 */
[----:B------:R-:W-:Y:S01]  /*ca90*/  SHF.R.U64 R7, R8, UR8, R7 ;  /* 0x0000000808077c19 */ /* 0x000fe20008001207 */
[----:B------:R-:W-:Y:S01]  /*caa0*/  ULDC UR8, c[0x0][0x738] ;  /* 0x0001ce0000087ab9 */ /* 0x000fe20000000800 */
[----:B------:R-:W-:-:S03]  /*cab0*/  LOP3.LUT R20, R20, UR4, RZ, 0xc0, !PT ;  /* 0x0000000414147c12 */ /* 0x000fc6000f8ec0ff */
[----:B------:R-:W-:Y:S02]  /*cac0*/  IMAD.MOV R8, RZ, RZ, -R7 ;  /* 0x000000ffff087224 */ /* 0x000fe400078e0a07 */
[----:B------:R-:W-:Y:S02]  /*cad0*/  IMAD R7, R7, UR5, R6 ;  /* 0x0000000507077c24 */ /* 0x000fe4000f8e0206 */
[----:B------:R-:W-:Y:S01]  /*cae0*/  IMAD R19, R8, UR8, R19 ;  /* 0x0000000808137c24 */ /* 0x000fe2000f8e0213 */
[----:B------:R-:W-:Y:S01]  /*caf0*/  ULDC UR8, c[0x0][0x700] ;  /* 0x0001c00000087ab9 */ /* 0x000fe20000000800 */
[----:B------:R-:W-:Y:S02]  /*cb00*/  IMAD R18, R7, UR9, R18 ;  /* 0x0000000907127c24 */ /* 0x000fe4000f8e0212 */
[----:B------:R-:W-:Y:S02]  /*cb10*/  IMAD R19, R19, UR8, R20 ;  /* 0x0000000813137c24 */ /* 0x000fe4000f8e0214 */
[----:B------:R-:W-:-:S03]  /*cb20*/  IMAD.MOV.U32 R8, RZ, RZ, 0x1 ;  /* 0x00000001ff087424 */ /* 0x000fc600078e00ff */
[----:B------:R-:W-:Y:S02]  /*cb30*/  SEL R6, R19, R18, !P3 ;  /* 0x0000001213067207 */ /* 0x000fe40005800000 */
[----:B------:R-:W-:-:S07]  /*cb40*/  SEL R7, R18, R19, !P3 ;  /* 0x0000001312077207 */ /* 0x000fce0005800000 */
.L_x_293:
[----:B------:R-:W-:Y:S05]  /*cb50*/  BSYNC B1 ;  /* 0x0000000000017941 */ /* 0x000fea0003800000 */
.L_x_292:
[----:B------:R-:W-:-:S13]  /*cb60*/  LOP3.LUT P0, RZ, R8, 0xff, RZ, 0xc0, !PT ;  /* 0x000000ff08ff7812 */ /* 0x000fda000780c0ff */
[----:B------:R-:W-:Y:S05]  /*cb70*/  @P0 BRA `(.L_x_296) ;  /* 0xfffffff000f00947 */ /* 0x000fea000383ffff */
[----:B------:R-:W-:Y:S05]  /*cb80*/  BSYNC B0 ;  /* 0x0000000000007941 */ /* 0x000fea0003800000 */
.L_x_285:
[----:B------:R-:W-:-:S03]  /*cb90*/  UMOV UR8, 0xffffffff ;  /* 0xffffffff00087882 */ /* 0x000fc60000000000 */
[----:B------:R-:W-:Y:S05]  /*cba0*/  BRA.DIV UR8, `(.L_x_297) ;  /* 0x0000000208bc7947 */ /* 0x000fea000b800000 */
[----:B------:R-:W-:-:S13]  /*cbb0*/  ELECT P0, URZ, PT ;  /* 0x00000000003f782f */ /* 0x000fda0003800000 */
.L_x_309:
[----:B------:R-:W-:Y:S04]  /*cbc0*/  BSSY B0, `(.L_x_298) ;  /* 0x0000019000007945 */ /* 0x000fe80003800000 */
[----:B------:R-:W-:Y:S05]  /*cbd0*/  @!P0 BRA `(.L_x_299) ;  /* 0x00000000005c8947 */ /* 0x000fea0003800000 */
[----:B------:R-:W-:-:S04]  /*cbe0*/  LOP3.LUT R4, R4, 0x2, RZ, 0xfc, !PT ;  /* 0x0000000204047812 */ /* 0x000fc800078efcff */
[----:B------:R-:W-:-:S13]  /*cbf0*/  ISETP.NE.AND P0, PT, R4, 0x3, PT ;  /* 0x000000030400780c */ /* 0x000fda0003f05270 */
[----:B------:R-:W-:Y:S05]  /*cc00*/  @!P0 BRA `(.L_x_300) ;  /* 0x0000000000048947 */ /* 0x000fea0003800000 */
[----:B------:R-:W-:Y:S01]  /*cc10*/  BPT.TRAP 0x1 ;  /* 0x000000040000795c */ /* 0x000fe20000300000 */
.L_x_300:
[----:B------:R-:W0:Y:S01]  /*cc20*/  S2R R3, SR_CgaCtaId ;  /* 0x0000000000037919 */ /* 0x000e220000008800 */
[----:B------:R-:W-:Y:S02]  /*cc30*/  MOV R0, 0x400 ;  /* 0x0000040000007802 */ /* 0x000fe40000000f00 */
[----:B------:R-:W-:Y:S02]  /*cc40*/  SHF.L.U32 R2, R15, 0x1f, RZ ;  /* 0x0000001f0f027819 */ /* 0x000fe400000006ff */
[----:B0-----:R-:W-:-:S05]  /*cc50*/  LEA R3, R3, R0, 0x18 ;  /* 0x0000000003037211 */ /* 0x001fca00078ec0ff */
[----:B------:R-:W-:-:S04]  /*cc60*/  VIADD R3, R3, 0x10 ;  /* 0x0000001003037836 */ /* 0x000fc80000000000 */
[C---:B------:R-:W-:Y:S02]  /*cc70*/  IMAD R5, R14.reuse, 0x8, R3 ;  /* 0x000000080e057824 */ /* 0x040fe400078e0203 */
[----:B------:R-:W-:Y:S02]  /*cc80*/  VIADD R14, R14, 0x1 ;  /* 0x000000010e0e7836 */ /* 0x000fe40000000000 */
[----:B------:R-:W0:Y:S03]  /*cc90*/  SYNCS.PHASECHK.TRANS64.TRYWAIT P0, [R5+URZ], R2 ;  /* 0x00000002050075a7 */ /* 0x000e26000800017f */
[----:B------:R-:W-:-:S04]  /*cca0*/  ISETP.NE.AND P1, PT, R14, 0x2, PT ;  /* 0x000000020e00780c */ /* 0x000fc80003f25270 */
[----:B------:R-:W-:Y:S02]  /*ccb0*/  SEL R0, RZ, 0x1, P1 ;  /* 0x00000001ff007807 */ /* 0x000fe40000800000 */
[----:B------:R-:W-:Y:S02]  /*ccc0*/  SEL R14, R14, RZ, P1 ;  /* 0x000000ff0e0e7207 */ /* 0x000fe40000800000 */
[----:B------:R-:W-:Y:S01]  /*ccd0*/  LOP3.LUT R0, R15, R0, RZ, 0x3c, !PT ;  /* 0x000000000f007212 */ /* 0x000fe200078e3cff */
[----:B0-----:R-:W-:Y:S06]  /*cce0*/  @!P0 BRA `(.L_x_301) ;  /* 0x00000000008c8947 */ /* 0x001fec0003800000 */
.L_x_310:
[----:B------:R-:W-:Y:S01]  /*ccf0*/  IMAD R3, R14, 0x8, R3 ;  /* 0x000000080e037824 */ /* 0x000fe200078e0203 */
[----:B------:R-:W-:-:S07]  /*cd00*/  SHF.L.U32 R0, R0, 0x1f, RZ ;  /* 0x0000001f00007819 */ /* 0x000fce00000006ff */
.L_x_302:
[----:B-1----:R1:W2:Y:S02]  /*cd10*/  SYNCS.PHASECHK.TRANS64.TRYWAIT P0, [R3+URZ], R0 ;  /* 0x00000000030075a7 */ /* 0x0022a4000800017f */
[----:B--2---:R-:W-:Y:S05]  /*cd20*/  @!P0 NANOSLEEP.SYNCS 0x989680 ;  /* 0x009896800000895d */ /* 0x004fea0003900000 */
[----:B------:R-:W2:Y:S02]  /*cd30*/  @!P0 SYNCS.PHASECHK.TRANS64 P0, [R3+URZ], R0 ;  /* 0x00000000030085a7 */ /* 0x000ea4000800007f */
[----:B--2---:R-:W-:Y:S05]  /*cd40*/  @!P0 BRA `(.L_x_302) ;  /* 0xfffffffc00f08947 */ /* 0x004fea000383ffff */
.L_x_299:
[----:B------:R-:W-:Y:S05]  /*cd50*/  BSYNC B0 ;  /* 0x0000000000007941 */ /* 0x000fea0003800000 */
.L_x_298:
[----:B------:R-:W-:Y:S05]  /*cd60*/  EXIT ;  /* 0x000000000000794d */ /* 0x000fea0003800000 */
.L_x_21:
[----:B-1----:R-:W-:-:S04]  /*cd70*/  IMAD.U32 R17, RZ, RZ, UR8 ;  /* 0x00000008ff117e24 */ /* 0x002fc8000f8e00ff */
[----:B------:R1:W4:Y:S03]  /*cd80*/  SYNCS.PHASECHK.TRANS64.TRYWAIT P0, [R17+URZ], R18 ;  /* 0x00000012110075a7 */ /* 0x000326000800017f */
[----:B----4-:R-:W-:Y:S05]  /*cd90*/  @!P0 NANOSLEEP.SYNCS 0x989680 ;  /* 0x009896800000895d */ /* 0x010fea0003900000 */
[----:B------:R-:W4:Y:S02]  /*cda0*/  @!P0 SYNCS.PHASECHK.TRANS64 P0, [R17+URZ], R18 ;  /* 0x00000012110085a7 */ /* 0x000f24000800007f */
[----:B----4-:R-:W-:Y:S05]  /*cdb0*/  @!P0 BRA `(.L_x_21) ;  /* 0xfffffffc00ec8947 */ /* 0x010fea000383ffff */
[----:B------:R-:W-:Y:S05]  /*cdc0*/  BRA `(.L_x_20) ;  /* 0xffffff4800ac7947 */ /* 0x000fea000383ffff */
.L_x_286:
[----:B------:R-:W-:Y:S01]  /*cdd0*/  BSSY B1, `(.L_x_303) ;  /* 0x0000006000017945 */ /* 0x000fe20003800000 */
[----:B------:R-:W-:-:S07]  /*cde0*/  IMAD.MOV.U32 R8, RZ, RZ, -0x1 ;  /* 0xffffffffff087424 */ /* 0x000fce00078e00ff */
[----:B------:R-:W-:Y:S05]  /*cdf0*/  WARPSYNC.COLLECTIVE R8, `(.L_x_304) ;  /* 0x00000000080c7348 */ /* 0x000fea0003c00000 */
[----:B------:R-:W-:Y:S02]  /*ce00*/  ELECT P0, UR62, PT ;  /* 0x00000000003e782f */ /* 0x000fe40003800000 */
[----:B------:R-:W-:Y:S01]  /*ce10*/  MOV R8, UR62 ;  /* 0x0000003e00087c02 */ /* 0x000fe20008000f00 */
[----:B------:R-:W-:Y:S10]  /*ce20*/  ENDCOLLECTIVE ;  /* 0x000000000000791b */ /* 0x000ff40003800000 */
.L_x_304:
[----:B------:R-:W-:Y:S05]  /*ce30*/  BSYNC B1 ;  /* 0x0000000000017941 */ /* 0x000fea0003800000 */
.L_x_303:
[----:B------:R-:W-:Y:S05]  /*ce40*/  BRA `(.L_x_305) ;  /* 0xfffffff000487947 */ /* 0x000fea000383ffff */
.L_x_289:
[----:B0-----:R0:W1:Y:S02]  /*ce50*/  SYNCS.PHASECHK.TRANS64.TRYWAIT P0, [R21+URZ+0x10], R8 ;  /* 0x00001008150075a7 */ /* 0x001064000800017f */
[----:B-1----:R-:W-:Y:S05]  /*ce60*/  @!P0 NANOSLEEP.SYNCS 0x989680 ;  /* 0x009896800000895d */ /* 0x002fea0003900000 */
[----:B------:R-:W1:Y:S02]  /*ce70*/  @!P0 SYNCS.PHASECHK.TRANS64 P0, [R21+URZ+0x10], R8 ;  /* 0x00001008150085a7 */ /* 0x000e64000800007f */
[----:B-1----:R-:W-:Y:S05]  /*ce80*/  @!P0 BRA `(.L_x_289) ;  /* 0xfffffffc00f08947 */ /* 0x002fea000383ffff */
[----:B------:R-:W-:Y:S05]  /*ce90*/  BRA `(.L_x_306) ;  /* 0xfffffff0008c7947 */ /* 0x000fea000383ffff */
.L_x_297:
[----:B------:R-:W-:Y:S01]  /*cea0*/  BSSY B0, `(.L_x_307) ;  /* 0x0000006000007945 */ /* 0x000fe20003800000 */
[----:B------:R-:W-:-:S07]  /*ceb0*/  IMAD.MOV.U32 R8, RZ, RZ, -0x1 ;  /* 0xffffffffff087424 */ /* 0x000fce00078e00ff */
[----:B------:R-:W-:Y:S05]  /*cec0*/  WARPSYNC.COLLECTIVE R8, `(.L_x_308) ;  /* 0x00000000080c7348 */ /* 0x000fea0003c00000 */
[----:B------:R-:W-:Y:S02]  /*ced0*/  ELECT P0, UR62, PT ;  /* 0x00000000003e782f */ /* 0x000fe40003800000 */
[----:B------:R-:W-:Y:S01]  /*cee0*/  MOV R8, UR62 ;  /* 0x0000003e00087c02 */ /* 0x000fe20008000f00 */
[----:B------:R-:W-:Y:S10]  /*cef0*/  ENDCOLLECTIVE ;  /* 0x000000000000791b */ /* 0x000ff40003800000 */
.L_x_308:
[----:B------:R-:W-:Y:S05]  /*cf00*/  BSYNC B0 ;  /* 0x0000000000007941 */ /* 0x000fea0003800000 */
.L_x_307:
[----:B------:R-:W-:Y:S05]  /*cf10*/  BRA `(.L_x_309) ;  /* 0xfffffffc00287947 */ /* 0x000fea000383ffff */
.L_x_301:
[----:B0-----:R0:W1:Y:S02]  /*cf20*/  SYNCS.PHASECHK.TRANS64.TRYWAIT P0, [R5+URZ], R2 ;  /* 0x00000002050075a7 */ /* 0x001064000800017f */
[----:B-1----:R-:W-:Y:S05]  /*cf30*/  @!P0 NANOSLEEP.SYNCS 0x989680 ;  /* 0x009896800000895d */ /* 0x002fea0003900000 */
[----:B------:R-:W1:Y:S02]  /*cf40*/  @!P0 SYNCS.PHASECHK.TRANS64 P0, [R5+URZ], R2 ;  /* 0x00000002050085a7 */ /* 0x000e64000800007f */
[----:B-1----:R-:W-:Y:S05]  /*cf50*/  @!P0 BRA `(.L_x_301) ;  /* 0xfffffffc00f08947 */ /* 0x002fea000383ffff */
[----:B------:R-:W-:Y:S05]  /*cf60*/  BRA `(.L_x_310) ;  /* 0xfffffffc00607947 */ /* 0x000fea000383ffff */
.L_x_311:
[----:B------:R-:W-:-:S00]  /*cf70*/  BRA `(.L_x_311) ;  /* 0xfffffffc00fc7947 */ /* 0x000fc0000383ffff */
[----:B------:R-:W-:-:S00]  /*cf80*/  NOP ;  /* 0x0000000000007918 */ /* 0x000fc00000000000 */
[----:B------:R-:W-:-:S00]  /*cf90*/  NOP ;  /* 0x0000000000007918 */ /* 0x000fc00000000000 */
[----:B------:R-:W-:-:S00]  /*cfa0*/  NOP ;  /* 0x0000000000007918 */ /* 0x000fc00000000000 */
[----:B------:R-:W-:-:S00]  /*cfb0*/  NOP ;  /* 0x0000000000007918 */ /* 0x000fc00000000000 */
[----:B------:R-:W-:-:S00]  /*cfc0*/  NOP ;  /* 0x0000000000007918 */ /* 0x000fc00000000000 */
[----:B------:R-:W-:-:S00]  /*cfd0*/  NOP ;  /* 0x0000000000007918 */ /* 0x000fc00000000000 */
[----:B------:R-:W-:-:S00]  /*cfe0*/  NOP ;  /* 0x0000000000007918 */ /* 0x000fc00000000000 */
[----:B------:R-:W-:-:S00]  /*cff0*/  NOP ;  /* 0x0000000000007918 */ /* 0x000fc00000000000 */
.L_x_312:


//--------------------- .nv.shared._ZN7cutlass13device_kernelINS_4gemm6kernel13GemmUniversalIN4cute5tupleIJiiiiEEENS1_10collective13CollectiveMmaINS1_40MainloopSm90TmaGmmaWarpSpecializedSparseILi2ENS5_IJNS4_1CILi2EEENSA_ILi1EEESC_EEENS1_35KernelTmaWarpSpecializedCooperativeEEENS5_IJNSA_ILi128EEENSA_ILi256EEESG_EEENS_6half_tENS5_IJNS4_6LayoutINS5_IJiNS5_IJSB_iEEEiEEENS5_IJlNS5_IJSC_SB_EEElEEEEENSK_INS5_IJNS5_IJNS5_IJNSA_ILi8EEESB_NSA_ILi4EEEEEEiEEENS5_IJNS5_IJNSA_ILi16EEESB_SR_EEEiEEEiEEENS5_IJNS5_IJNS5_IJSG_SU_NSA_ILi2048EEEEEENSA_ILi8192EEEEEENS5_IJNS5_IJSC_NSA_ILi1024EEENSA_ILi32EEEEEElEEElEEEEEEEESJ_NS5_IJlSC_lEEENS4_8TiledMMAINS4_8MMA_AtomIJNS4_4SM904GMMA6SPARSE27GMMA_64x256x32_F32F16F16_SSILNS1D_5MajorE0ELS1G_0ELNS1D_7ScaleInE1ELS1H_1ELNS1D_9SparseSelE0EEEEEENSK_ISD_NS5_IJSC_NSA_ILi0EEES1L_EEEEENS5_IJNS4_10UnderscoreES1O_S1O_EEEEENS4_13SM90_TMA_LOADENS4_14ComposedLayoutINS4_7SwizzleILi3ELi4ELi3EEENS4_25smem_sparse_ptr_flag_bitsILi2ELi16EEENSK_INS5_IJNS5_IJSC_SQ_EEENS5_IJSB_NSA_ILi64EEEEEEEEENS5_IJNS5_IJS1L_SG_EEESN_EEEEEEEvNS4_8identityENS4_23SM90_TMA_LOAD_MULTICASTENS1S_IS1U_NS4_18smem_ptr_flag_bitsILi16EEENSK_INS5_IJSQ_S1Y_EEENS5_IJS1Y_SC_EEEEEEEvS25_EENS_8epilogue10collective6detail29Sm90TmaWarpSpecializedAdapterINS2F_15DefaultEpilogueIfNS5_IJSC_llEEES2J_NS2E_6thread17LinearCombinationIfLi1EffLNS2K_9ScaleType4KindE0ELNS_15FloatRoundStyleE2EfEENS1_15EpilogueDefaultEEEEEvvEEEEvNT_6ParamsE --------------------------
	.section	.nv.shared._ZN7cutlass13device_kernelINS_4gemm6kernel13GemmUniversalIN4cute5tupleIJiiiiEEENS1_10collective13CollectiveMmaINS1_40MainloopSm90TmaGmmaWarpSpecializedSparseILi2ENS5_IJNS4_1CILi2EEENSA_ILi1EEESC_EEENS1_35KernelTmaWarpSpecializedCooperativeEEENS5_IJNSA_ILi128EEENSA_ILi256EEESG_EEENS_6half_tENS5_IJNS4_6LayoutINS5_IJiNS5_IJSB_iEEEiEEENS5_IJlNS5_IJSC_SB_EEElEEEEENSK_INS5_IJNS5_IJNS5_IJNSA_ILi8EEESB_NSA_ILi4EEEEEEiEEENS5_IJNS5_IJNSA_ILi16EEESB_SR_EEEiEEEiEEENS5_IJNS5_IJNS5_IJSG_SU_NSA_ILi2048EEEEEENSA_ILi8192EEEEEENS5_IJNS5_IJSC_NSA_ILi1024EEENSA_ILi32EEEEEElEEElEEEEEEEESJ_NS5_IJlSC_lEEENS4_8TiledMMAINS4_8MMA_AtomIJNS4_4SM904GMMA6SPARSE27GMMA_64x256x32_F32F16F16_SSILNS1D_5MajorE0ELS1G_0ELNS1D_7ScaleInE1ELS1H_1ELNS1D_9SparseSelE0EEEEEENSK_ISD_NS5_IJSC_NSA_ILi0EEES1L_EEEEENS5_IJNS4_10UnderscoreES1O_S1O_EEEEENS4_13SM90_TMA_LOADENS4_14ComposedLayoutINS4_7SwizzleILi3ELi4ELi3EEENS4_25smem_sparse_ptr_flag_bitsILi2ELi16EEENSK_INS5_IJNS5_IJSC_SQ_EEENS5_IJSB_NSA_ILi64EEEEEEEEENS5_IJNS5_IJS1L_SG_EEESN_EEEEEEEvNS4_8identityENS4_23SM90_TMA_LOAD_MULTICASTENS1S_IS1U_NS4_18smem_ptr_flag_bitsILi16EEENSK_INS5_IJSQ_S1Y_EEENS5_IJS1Y_SC_EEEEEEEvS25_EENS_8epilogue10collective6detail29Sm90TmaWarpSpecializedAdapterINS2F_15DefaultEpilogueIfNS5_IJSC_llEEES2J_NS2E_6thread17LinearCombinationIfLi1EffLNS2K_9ScaleType4KindE0ELNS_15FloatRoundStyleE2EfEENS1_15EpilogueDefaultEEEEEvvEEEEvNT_6ParamsE,"aw",@nobits
	.sectionflags	@""
	.align	16
	.zero		1024


//--------------------- .nv.shared.reserved.0     --------------------------
	.section	.nv.shared.reserved.0,"aw",@nobits
	.weak		__nv_reservedSMEM_offset_0_alias
	.size		__nv_reservedSMEM_offset_0_alias, 0, 0
	.other		__nv_reservedSMEM_offset_0_alias,@"STO_CUDA_RESERVED_SHARED STV_DEFAULT"
__nv_reservedSMEM_offset_0_alias:
	.zero		0


//--------------------- .nv.global                --------------------------
	.section	.nv.global,"aw",@nobits
.nv.global:
	.type		_ZN39_INTERNAL_1f8881fa_4_k_cu_c8c2b17a_30194cute1_E,@object
	.size		_ZN39_INTERNAL_1f8881fa_4_k_cu_c8c2b17a_30194cute1_E,(_ZN39_INTERNAL_1f8881fa_4_k_cu_c8c2b17a_30194cuda3std3__45__cpo6cbeginE - _ZN39_INTERNAL_1f8881fa_4_k_cu_c8c2b17a_30194cute1_E)
_ZN39_INTERNAL_1f8881fa_4_k_cu_c8c2b17a_30194cute1_E:
	.zero		1
	.type		_ZN39_INTERNAL_1f8881fa_4_k_cu_c8c2b17a_30194cuda3std3__45__cpo6cbeginE,@object
	.size		_ZN39_INTERNAL_1f8881fa_4_k_cu_c8c2b17a_30194cuda3std3__45__cpo6cbeginE,(_ZN39_INTERNAL_1f8881fa_4_k_cu_c8c2b17a_30194cuda3std3__48in_placeE - _ZN39_INTERNAL_1f8881fa_4_k_cu_c8c2b17a_30194cuda3std3__45__cpo6cbeginE)
_ZN39_INTERNAL_1f8881fa_4_k_cu_c8c2b17a_30194cuda3std3__45__cpo6cbeginE:
	.zero		1
	.type		_ZN39_INTERNAL_1f8881fa_4_k_cu_c8c2b17a_30194cuda3std3__48in_placeE,@object
	.size		_ZN39_INTERNAL_1f8881fa_4_k_cu_c8c2b17a_30194cuda3std3__48in_placeE,(_ZN39_INTERNAL_1f8881fa_4_k_cu_c8c2b17a_30194cuda3std6ranges3__45__cpo9iter_moveE - _ZN39_INTERNAL_1f8881fa_4_k_cu_c8c2b17a_30194cuda3std3__48in_placeE)
_ZN39_INTERNAL_1f8881fa_4_k_cu_c8c2b17a_30194cuda3std3__48in_placeE:
	.zero		1
	.type		_ZN39_INTERNAL_1f8881fa_4_k_cu_c8c2b17a_30194cuda3std6ranges3__45__cpo9iter_moveE,@object
	.size		_ZN39_INTERNAL_1f8881fa_4_k_cu_c8c2b17a_30194cuda3std6ranges3__45__cpo9iter_moveE,(_ZN39_INTERNAL_1f8881fa_4_k_cu_c8c2b17a_30194cuda3std3__45__cpo5beginE - _ZN39_INTERNAL_1f8881fa_4_k_cu_c8c2b17a_30194cuda3std6ranges3__45__cpo9iter_moveE)
_ZN39_INTERNAL_1f8881fa_4_k_cu_c8c2b17a_30194cuda3std6ranges3__45__cpo9iter_moveE:
	.zero		1
	.type		_ZN39_INTERNAL_1f8881fa_4_k_cu_c8c2b17a_30194cuda3std3__45__cpo5beginE,@object
	.size		_ZN39_INTERNAL_1f8881fa_4_k_cu_c8c2b17a_30194cuda3std3__45__cpo5beginE,(_ZN39_INTERNAL_1f8881fa_4_k_cu_c8c2b17a_30194cuda3std3__441_GLOBAL__N__1f8881fa_4_k_cu_c8c2b17a_30196ignoreE - _ZN39_INTERNAL_1f8881fa_4_k_cu_c8c2b17a_30194cuda3std3__45__cpo5beginE)
_ZN39_INTERNAL_1f8881fa_4_k_cu_c8c2b17a_30194cuda3std3__45__cpo5beginE:
	.zero		1
	.type		_ZN39_INTERNAL_1f8881fa_4_k_cu_c8c2b17a_30194cuda3std3__441_GLOBAL__N__1f8881fa_4_k_cu_c8c2b17a_30196ignoreE,@object
	.size		_ZN39_INTERNAL_1f8881fa_4_k_cu_c8c2b17a_30194cuda3std3__441_GLOBAL__N__1f8881fa_4_k_cu_c8c2b17a_30196ignoreE,(_ZN39_INTERNAL_1f8881fa_4_k_cu_c8c2b17a_30194cute7productE - _ZN39_INTERNAL_1f8881fa_4_k_cu_c8c2b17a_30194cuda3std3__441_GLOBAL__N__1f8881fa_4_k_cu_c8c2b17a_30196ignoreE)
_ZN39_INTERNAL_1f8881fa_4_k_cu_c8c2b17a_30194cuda3std3__441_GLOBAL__N__1f8881fa_4_k_cu_c8c2b17a_30196ignoreE:
	.zero		1
	.type		_ZN39_INTERNAL_1f8881fa_4_k_cu_c8c2b17a_30194cute7productE,@object
	.size		_ZN39_INTERNAL_1f8881fa_4_k_cu_c8c2b17a_30194cute7productE,(_ZN39_INTERNAL_1f8881fa_4_k_cu_c8c2b17a_30194cuda3std3__45__cpo3endE - _ZN39_INTERNAL_1f8881fa_4_k_cu_c8c2b17a_30194cute7productE)
_ZN39_INTERNAL_1f8881fa_4_k_cu_c8c2b17a_30194cute7productE:
	.zero		1
	.type		_ZN39_INTERNAL_1f8881fa_4_k_cu_c8c2b17a_30194cuda3std3__45__cpo3endE,@object
	.size		_ZN39_INTERNAL_1f8881fa_4_k_cu_c8c2b17a_30194cuda3std3__45__cpo3endE,(_ZN39_INTERNAL_1f8881fa_4_k_cu_c8c2b17a_30194cuda3std3__419piecewise_constructE - _ZN39_INTERNAL_1f8881fa_4_k_cu_c8c2b17a_30194cuda3std3__45__cpo3endE)
_ZN39_INTERNAL_1f8881fa_4_k_cu_c8c2b17a_30194cuda3std3__45__cpo3endE:
	.zero		1
	.type		_ZN39_INTERNAL_1f8881fa_4_k_cu_c8c2b17a_30194cuda3std3__419piecewise_constructE,@object
	.size		_ZN39_INTERNAL_1f8881fa_4_k_cu_c8c2b17a_30194cuda3std3__419piecewise_constructE,(_ZN39_INTERNAL_1f8881fa_4_k_cu_c8c2b17a_30194cuda3std3__45__cpo4cendE - _ZN39_INTERNAL_1f8881fa_4_k_cu_c8c2b17a_30194cuda3std3__419piecewise_constructE)
_ZN39_INTERNAL_1f8881fa_4_k_cu_c8c2b17a_30194cuda3std3__419piecewise_constructE:
	.zero		1
	.type		_ZN39_INTERNAL_1f8881fa_4_k_cu_c8c2b17a_30194cuda3std3__45__cpo4cendE,@object
	.size		_ZN39_INTERNAL_1f8881fa_4_k_cu_c8c2b17a_30194cuda3std3__45__cpo4cendE,(_ZN39_INTERNAL_1f8881fa_4_k_cu_c8c2b17a_30194cuda3std6ranges3__45__cpo4swapE - _ZN39_INTERNAL_1f8881fa_4_k_cu_c8c2b17a_30194cuda3std3__45__cpo4cendE)
_ZN39_INTERNAL_1f8881fa_4_k_cu_c8c2b17a_30194cuda3std3__45__cpo4cendE:
	.zero		1
	.type		_ZN39_INTERNAL_1f8881fa_4_k_cu_c8c2b17a_30194cuda3std6ranges3__45__cpo4swapE,@object
	.size		_ZN39_INTERNAL_1f8881fa_4_k_cu_c8c2b17a_30194cuda3std6ranges3__45__cpo4swapE,(.L_7 - _ZN39_INTERNAL_1f8881fa_4_k_cu_c8c2b17a_30194cuda3std6ranges3__45__cpo4swapE)
_ZN39_INTERNAL_1f8881fa_4_k_cu_c8c2b17a_30194cuda3std6ranges3__45__cpo4swapE:
	.zero		1
.L_7:


//--------------------- .nv.constant0._ZN7cutlass13device_kernelINS_4gemm6kernel13GemmUniversalIN4cute5tupleIJiiiiEEENS1_10collective13CollectiveMmaINS1_40MainloopSm90TmaGmmaWarpSpecializedSparseILi2ENS5_IJNS4_1CILi2EEENSA_ILi1EEESC_EEENS1_35KernelTmaWarpSpecializedCooperativeEEENS5_IJNSA_ILi128EEENSA_ILi256EEESG_EEENS_6half_tENS5_IJNS4_6LayoutINS5_IJiNS5_IJSB_iEEEiEEENS5_IJlNS5_IJSC_SB_EEElEEEEENSK_INS5_IJNS5_IJNS5_IJNSA_ILi8EEESB_NSA_ILi4EEEEEEiEEENS5_IJNS5_IJNSA_ILi16EEESB_SR_EEEiEEEiEEENS5_IJNS5_IJNS5_IJSG_SU_NSA_ILi2048EEEEEENSA_ILi8192EEEEEENS5_IJNS5_IJSC_NSA_ILi1024EEENSA_ILi32EEEEEElEEElEEEEEEEESJ_NS5_IJlSC_lEEENS4_8TiledMMAINS4_8MMA_AtomIJNS4_4SM904GMMA6SPARSE27GMMA_64x256x32_F32F16F16_SSILNS1D_5MajorE0ELS1G_0ELNS1D_7ScaleInE1ELS1H_1ELNS1D_9SparseSelE0EEEEEENSK_ISD_NS5_IJSC_NSA_ILi0EEES1L_EEEEENS5_IJNS4_10UnderscoreES1O_S1O_EEEEENS4_13SM90_TMA_LOADENS4_14ComposedLayoutINS4_7SwizzleILi3ELi4ELi3EEENS4_25smem_sparse_ptr_flag_bitsILi2ELi16EEENSK_INS5_IJNS5_IJSC_SQ_EEENS5_IJSB_NSA_ILi64EEEEEEEEENS5_IJNS5_IJS1L_SG_EEESN_EEEEEEEvNS4_8identityENS4_23SM90_TMA_LOAD_MULTICASTENS1S_IS1U_NS4_18smem_ptr_flag_bitsILi16EEENSK_INS5_IJSQ_S1Y_EEENS5_IJS1Y_SC_EEEEEEEvS25_EENS_8epilogue10collective6detail29Sm90TmaWarpSpecializedAdapterINS2F_15DefaultEpilogueIfNS5_IJSC_llEEES2J_NS2E_6thread17LinearCombinationIfLi1EffLNS2K_9ScaleType4KindE0ELNS_15FloatRoundStyleE2EfEENS1_15EpilogueDefaultEEEEEvvEEEEvNT_6ParamsE --------------------------
	.section	.nv.constant0._ZN7cutlass13device_kernelINS_4gemm6kernel13GemmUniversalIN4cute5tupleIJiiiiEEENS1_10collective13CollectiveMmaINS1_40MainloopSm90TmaGmmaWarpSpecializedSparseILi2ENS5_IJNS4_1CILi2EEENSA_ILi1EEESC_EEENS1_35KernelTmaWarpSpecializedCooperativeEEENS5_IJNSA_ILi128EEENSA_ILi256EEESG_EEENS_6half_tENS5_IJNS4_6LayoutINS5_IJiNS5_IJSB_iEEEiEEENS5_IJlNS5_IJSC_SB_EEElEEEEENSK_INS5_IJNS5_IJNS5_IJNSA_ILi8EEESB_NSA_ILi4EEEEEEiEEENS5_IJNS5_IJNSA_ILi16EEESB_SR_EEEiEEEiEEENS5_IJNS5_IJNS5_IJSG_SU_NSA_ILi2048EEEEEENSA_ILi8192EEEEEENS5_IJNS5_IJSC_NSA_ILi1024EEENSA_ILi32EEEEEElEEElEEEEEEEESJ_NS5_IJlSC_lEEENS4_8TiledMMAINS4_8MMA_AtomIJNS4_4SM904GMMA6SPARSE27GMMA_64x256x32_F32F16F16_SSILNS1D_5MajorE0ELS1G_0ELNS1D_7ScaleInE1ELS1H_1ELNS1D_9SparseSelE0EEEEEENSK_ISD_NS5_IJSC_NSA_ILi0EEES1L_EEEEENS5_IJNS4_10UnderscoreES1O_S1O_EEEEENS4_13SM90_TMA_LOADENS4_14ComposedLayoutINS4_7SwizzleILi3ELi4ELi3EEENS4_25smem_sparse_ptr_flag_bitsILi2ELi16EEENSK_INS5_IJNS5_IJSC_SQ_EEENS5_IJSB_NSA_ILi64EEEEEEEEENS5_IJNS5_IJS1L_SG_EEESN_EEEEEEEvNS4_8identityENS4_23SM90_TMA_LOAD_MULTICASTENS1S_IS1U_NS4_18smem_ptr_flag_bitsILi16EEENSK_INS5_IJSQ_S1Y_EEENS5_IJS1Y_SC_EEEEEEEvS25_EENS_8epilogue10collective6detail29Sm90TmaWarpSpecializedAdapterINS2F_15DefaultEpilogueIfNS5_IJSC_llEEES2J_NS2E_6thread17LinearCombinationIfLi1EffLNS2K_9ScaleType4KindE0ELNS_15FloatRoundStyleE2EfEENS1_15EpilogueDefaultEEEEEvvEEEEvNT_6ParamsE,"a",@progbits
	.sectionflags	@""
	.align	4
.nv.constant0._ZN7cutlass13device_kernelINS_4gemm6kernel13GemmUniversalIN4cute5tupleIJiiiiEEENS1_10collective13CollectiveMmaINS1_40MainloopSm90TmaGmmaWarpSpecializedSparseILi2ENS5_IJNS4_1CILi2EEENSA_ILi1EEESC_EEENS1_35KernelTmaWarpSpecializedCooperativeEEENS5_IJNSA_ILi128EEENSA_ILi256EEESG_EEENS_6half_tENS5_IJNS4_6LayoutINS5_IJiNS5_IJSB_iEEEiEEENS5_IJlNS5_IJSC_SB_EEElEEEEENSK_INS5_IJNS5_IJNS5_IJNSA_ILi8EEESB_NSA_ILi4EEEEEEiEEENS5_IJNS5_IJNSA_ILi16EEESB_SR_EEEiEEEiEEENS5_IJNS5_IJNS5_IJSG_SU_NSA_ILi2048EEEEEENSA_ILi8192EEEEEENS5_IJNS5_IJSC_NSA_ILi1024EEENSA_ILi32EEEEEElEEElEEEEEEEESJ_NS5_IJlSC_lEEENS4_8TiledMMAINS4_8MMA_AtomIJNS4_4SM904GMMA6SPARSE27GMMA_64x256x32_F32F16F16_SSILNS1D_5MajorE0ELS1G_0ELNS1D_7ScaleInE1ELS1H_1ELNS1D_9SparseSelE0EEEEEENSK_ISD_NS5_IJSC_NSA_ILi0EEES1L_EEEEENS5_IJNS4_10UnderscoreES1O_S1O_EEEEENS4_13SM90_TMA_LOADENS4_14ComposedLayoutINS4_7SwizzleILi3ELi4ELi3EEENS4_25smem_sparse_ptr_flag_bitsILi2ELi16EEENSK_INS5_IJNS5_IJSC_SQ_EEENS5_IJSB_NSA_ILi64EEEEEEEEENS5_IJNS5_IJS1L_SG_EEESN_EEEEEEEvNS4_8identityENS4_23SM90_TMA_LOAD_MULTICASTENS1S_IS1U_NS4_18smem_ptr_flag_bitsILi16EEENSK_INS5_IJSQ_S1Y_EEENS5_IJS1Y_SC_EEEEEEEvS25_EENS_8epilogue10collective6detail29Sm90TmaWarpSpecializedAdapterINS2F_15DefaultEpilogueIfNS5_IJSC_llEEES2J_NS2E_6thread17LinearCombinationIfLi1EffLNS2K_9ScaleType4KindE0ELNS_15FloatRoundStyleE2EfEENS1_15EpilogueDefaultEEEEEvvEEEEvNT_6ParamsE:
	.zero		1920


//--------------------- SYMBOLS --------------------------

	.type		.nv.reservedSmem.offset0,@object
	.size		.nv.reservedSmem.offset0,0x4
